def matmul_kernel(
    a_ptr,
    b_ptr,
    c_ptr,
    M,
    N,
    K,
    stride_am,
    stride_ak,
    stride_bk,
    stride_bn,
    stride_cm,
    stride_cn,
    BLOCK_M: tl.constexpr,
    BLOCK_N: tl.constexpr,
    BLOCK_K: tl.constexpr,
    GROUP_M: tl.constexpr,
):
    pid = tl.program_id(axis=0)
    num_pid_m = tl.cdiv(M, BLOCK_M)
    num_pid_n = tl.cdiv(N, BLOCK_N)
    num_pid_in_group = GROUP_M * num_pid_n
    group_id = pid // num_pid_in_group
    first_pid_m = group_id * GROUP_M
    group_size_m = min(num_pid_m - first_pid_m, GROUP_M)
    pid_m = first_pid_m + ((pid % num_pid_in_group) % group_size_m)
    pid_n = (pid % num_pid_in_group) // group_size_m

    offs_am = (pid_m * BLOCK_M + tl.arange(0, BLOCK_M)) % M
    offs_bn = (pid_n * BLOCK_N + tl.arange(0, BLOCK_N)) % N
    offs_k = tl.arange(0, BLOCK_K)
    a_ptrs = a_ptr + offs_am[:, None] * stride_am + offs_k[None, :] * stride_ak
    b_ptrs = b_ptr + offs_k[:, None] * stride_bk + offs_bn[None, :] * stride_bn

    acc = tl.zeros((BLOCK_M, BLOCK_N), dtype=tl.float32)
    for kk in range(0, tl.cdiv(K, BLOCK_K)):
        a = tl.load(a_ptrs, mask=offs_k[None, :] < K - kk * BLOCK_K, other=0.0)
        b = tl.load(b_ptrs, mask=offs_k[:, None] < K - kk * BLOCK_K, other=0.0)
        acc = tl.dot(a, b, acc)
        a_ptrs += BLOCK_K * stride_ak
        b_ptrs += BLOCK_K * stride_bk

    c = acc.to(c_ptr.dtype.element_ty)
    offs_cm = pid_m * BLOCK_M + tl.arange(0, BLOCK_M)
    offs_cn = pid_n * BLOCK_N + tl.arange(0, BLOCK_N)
    c_ptrs = c_ptr + offs_cm[:, None] * stride_cm + offs_cn[None, :] * stride_cn
    mask = (offs_cm[:, None] < M) & (offs_cn[None, :] < N)
    tl.store(c_ptrs, c, mask=mask)

# config = {"BLOCK_K": 32, "BLOCK_M": 256, "BLOCK_N": 16, "GROUP_M": 8, "arch": "sm_100", "dtype": "fp16", "num_ctas": 1, "num_stages": 2, "num_warps": 8}
# arch = sm_100


// ===== COMPILED SASS (sm_100a) =====

	.target	sm_100a

	.elftype	@"ET_EXEC"


//--------------------- .note.nv.tkinfo           --------------------------
	.section	.note.nv.tkinfo,"",@"SHT_NOTE"
	.sectionflags	@"SHF_NOTE_NV_TKINFO"
	.tkinfo
        /*0018*/ 	.word	0x00000081
        /*0030*/ 	.string	""
        /*0030*/ 	.string	"ptxas-blackwell"
        /*0030*/ 	.string	"Cuda compilation tools, release 12.9, V12.9.86"
        /*0030*/ 	.string	"Build cuda_12.9.r12.9/compiler.36037853_0"
        /*0030*/ 	.string	"-v  -suppress-debug-info  -lineinfo  -arch sm_100a "



//--------------------- .note.nv.cuver            --------------------------
	.section	.note.nv.cuver,"",@"SHT_NOTE"
	.sectionflags	@"SHF_NOTE_NV_CUVER"
        /*0018*/ 	.short	0x0001
        /*001a*/ 	.short	0x0064
        /*001c*/ 	.short	0x0001
        /*001e*/ 	.short	0x0000
        /*0020*/ 	.short	0x0001
        /*0022*/ 	.short	0x0000


//--------------------- .nv.info                  --------------------------
	.section	.nv.info,"",@"SHT_CUDA_INFO"
	.align	4


	//----- nvinfo : EIATTR_REGCOUNT
	.align		4
        /*0000*/ 	.byte	0x04, 0x2f
        /*0002*/ 	.short	(.L_4 - .L_3)
	.align		4
.L_3:
        /*0004*/ 	.word	index@(matmul_kernel)
        /*0008*/ 	.word	0x00000065


	//----- nvinfo : EIATTR_FRAME_SIZE
	.align		4
.L_4:
        /*000c*/ 	.byte	0x04, 0x11
        /*000e*/ 	.short	(.L_6 - .L_5)
	.align		4
.L_5:
        /*0010*/ 	.word	index@($__internal_2_$__cuda_sm10x_tcgen05_guardrail_trap_unallocated_columns_being_dealloced)
        /*0014*/ 	.word	0x00000000


	//----- nvinfo : EIATTR_FRAME_SIZE
	.align		4
.L_6:
        /*0018*/ 	.byte	0x04, 0x11
        /*001a*/ 	.short	(.L_8 - .L_7)
	.align		4
.L_7:
        /*001c*/ 	.word	index@($__internal_1_$__cuda_sm10x_tcgen05_guardrail_trap_phase_invalid_during_alloc)
        /*0020*/ 	.word	0x00000000


	//----- nvinfo : EIATTR_FRAME_SIZE
	.align		4
.L_8:
        /*0024*/ 	.byte	0x04, 0x11
        /*0026*/ 	.short	(.L_10 - .L_9)
	.align		4
.L_9:
        /*0028*/ 	.word	index@($__internal_0_$__cuda_sm10x_tcgen05_guardrail_trap_col_being_dealloced_not_returned_by_alloc)
        /*002c*/ 	.word	0x00000000


	//----- nvinfo : EIATTR_FRAME_SIZE
	.align		4
.L_10:
        /*0030*/ 	.byte	0x04, 0x11
        /*0032*/ 	.short	(.L_12 - .L_11)
	.align		4
.L_11:
        /*0034*/ 	.word	index@(matmul_kernel)
        /*0038*/ 	.word	0x00000000


	//----- nvinfo : EIATTR_MIN_STACK_SIZE
	.align		4
.L_12:
        /*003c*/ 	.byte	0x04, 0x12
        /*003e*/ 	.short	(.L_14 - .L_13)
	.align		4
.L_13:
        /*0040*/ 	.word	index@(matmul_kernel)
        /*0044*/ 	.word	0x00000000
.L_14:


//--------------------- .nv.info.matmul_kernel    --------------------------
	.section	.nv.info.matmul_kernel,"",@"SHT_CUDA_INFO"
	.sectionflags	@""
	.align	4


	//----- nvinfo : EIATTR_CUDA_API_VERSION
	.align		4
        /*0000*/ 	.byte	0x04, 0x37
        /*0002*/ 	.short	(.L_16 - .L_15)
.L_15:
        /*0004*/ 	.word	0x00000081


	//----- nvinfo : EIATTR_KPARAM_INFO
	.align		4
.L_16:
        /*0008*/ 	.byte	0x04, 0x17
        /*000a*/ 	.short	(.L_18 - .L_17)
.L_17:
        /*000c*/ 	.word	0x00000000
        /*0010*/ 	.short	0x000d
        /*0012*/ 	.short	0x0048
        /*0014*/ 	.byte	0x00, 0xf4, 0x21, 0x00


	//----- nvinfo : EIATTR_KPARAM_INFO
	.align		4
.L_18:
        /*0018*/ 	.byte	0x04, 0x17
        /*001a*/ 	.short	(.L_20 - .L_19)
.L_19:
        /*001c*/ 	.word	0x00000000
        /*0020*/ 	.short	0x000c
        /*0022*/ 	.short	0x0040
        /*0024*/ 	.byte	0x00, 0xf4, 0x21, 0x00


	//----- nvinfo : EIATTR_KPARAM_INFO
	.align		4
.L_20:
        /*0028*/ 	.byte	0x04, 0x17
        /*002a*/ 	.short	(.L_22 - .L_21)
.L_21:
        /*002c*/ 	.word	0x00000000
        /*0030*/ 	.short	0x000b
        /*0032*/ 	.short	0x0038
        /*0034*/ 	.byte	0x00, 0xf0, 0x11, 0x00


	//----- nvinfo : EIATTR_KPARAM_INFO
	.align		4
.L_22:
        /*0038*/ 	.byte	0x04, 0x17
        /*003a*/ 	.short	(.L_24 - .L_23)
.L_23:
        /*003c*/ 	.word	0x00000000
        /*0040*/ 	.short	0x000a
        /*0042*/ 	.short	0x0034
        /*0044*/ 	.byte	0x00, 0xf0, 0x11, 0x00


	//----- nvinfo : EIATTR_KPARAM_INFO
	.align		4
.L_24:
        /*0048*/ 	.byte	0x04, 0x17
        /*004a*/ 	.short	(.L_26 - .L_25)
.L_25:
        /*004c*/ 	.word	0x00000000
        /*0050*/ 	.short	0x0009
        /*0052*/ 	.short	0x0030
        /*0054*/ 	.byte	0x00, 0xf0, 0x11, 0x00


	//----- nvinfo : EIATTR_KPARAM_INFO
	.align		4
.L_26:
        /*0058*/ 	.byte	0x04, 0x17
        /*005a*/ 	.short	(.L_28 - .L_27)
.L_27:
        /*005c*/ 	.word	0x00000000
        /*0060*/ 	.short	0x0008
        /*0062*/ 	.short	0x002c
        /*0064*/ 	.byte	0x00, 0xf0, 0x11, 0x00


	//----- nvinfo : EIATTR_KPARAM_INFO
	.align		4
.L_28:
        /*0068*/ 	.byte	0x04, 0x17
        /*006a*/ 	.short	(.L_30 - .L_29)
.L_29:
        /*006c*/ 	.word	0x00000000
        /*0070*/ 	.short	0x0007
        /*0072*/ 	.short	0x0028
        /*0074*/ 	.byte	0x00, 0xf0, 0x11, 0x00


	//----- nvinfo : EIATTR_KPARAM_INFO
	.align		4
.L_30:
        /*0078*/ 	.byte	0x04, 0x17
        /*007a*/ 	.short	(.L_32 - .L_31)
.L_31:
        /*007c*/ 	.word	0x00000000
        /*0080*/ 	.short	0x0006
        /*0082*/ 	.short	0x0024
        /*0084*/ 	.byte	0x00, 0xf0, 0x11, 0x00


	//----- nvinfo : EIATTR_KPARAM_INFO
	.align		4
.L_32:
        /*0088*/ 	.byte	0x04, 0x17
        /*008a*/ 	.short	(.L_34 - .L_33)
.L_33:
        /*008c*/ 	.word	0x00000000
        /*0090*/ 	.short	0x0005
        /*0092*/ 	.short	0x0020
        /*0094*/ 	.byte	0x00, 0xf0, 0x11, 0x00


	//----- nvinfo : EIATTR_KPARAM_INFO
	.align		4
.L_34:
        /*0098*/ 	.byte	0x04, 0x17
        /*009a*/ 	.short	(.L_36 - .L_35)
.L_35:
        /*009c*/ 	.word	0x00000000
        /*00a0*/ 	.short	0x0004
        /*00a2*/ 	.short	0x001c
        /*00a4*/ 	.byte	0x00, 0xf0, 0x11, 0x00


	//----- nvinfo : EIATTR_KPARAM_INFO
	.align		4
.L_36:
        /*00a8*/ 	.byte	0x04, 0x17
        /*00aa*/ 	.short	(.L_38 - .L_37)
.L_37:
        /*00ac*/ 	.word	0x00000000
        /*00b0*/ 	.short	0x0003
        /*00b2*/ 	.short	0x0018
        /*00b4*/ 	.byte	0x00, 0xf0, 0x11, 0x00


	//----- nvinfo : EIATTR_KPARAM_INFO
	.align		4
.L_38:
        /*00b8*/ 	.byte	0x04, 0x17
        /*00ba*/ 	.short	(.L_40 - .L_39)
.L_39:
        /*00bc*/ 	.word	0x00000000
        /*00c0*/ 	.short	0x0002
        /*00c2*/ 	.short	0x0010
        /*00c4*/ 	.byte	0x00, 0xf4, 0x21, 0x00


	//----- nvinfo : EIATTR_KPARAM_INFO
	.align		4
.L_40:
        /*00c8*/ 	.byte	0x04, 0x17
        /*00ca*/ 	.short	(.L_42 - .L_41)
.L_41:
        /*00cc*/ 	.word	0x00000000
        /*00d0*/ 	.short	0x0001
        /*00d2*/ 	.short	0x0008
        /*00d4*/ 	.byte	0x00, 0xf4, 0x21, 0x00


	//----- nvinfo : EIATTR_KPARAM_INFO
	.align		4
.L_42:
        /*00d8*/ 	.byte	0x04, 0x17
        /*00da*/ 	.short	(.L_44 - .L_43)
.L_43:
        /*00dc*/ 	.word	0x00000000
        /*00e0*/ 	.short	0x0000
        /*00e2*/ 	.short	0x0000
        /*00e4*/ 	.byte	0x00, 0xf4, 0x21, 0x00


	//----- nvinfo : EIATTR_AT_ENTRY_FRAGMENTS
	.align		4
.L_44:
        /*00e8*/ 	.byte	0x04, 0x4f
        /*00ea*/ 	.short	(.L_46 - .L_45)


	//   ....[0]....
.L_45:
        /*00ec*/ 	.word	0x00000004


	//----- nvinfo : EIATTR_RESERVED_SMEM_USED
	.align		4
.L_46:
        /*00f0*/ 	.byte	0x01, 0x41
	.zero		2


	//----- nvinfo : EIATTR_SPARSE_MMA_MASK
	.align		4
        /*00f4*/ 	.byte	0x03, 0x50
        /*00f6*/ 	.short	0x0000


	//----- nvinfo : EIATTR_TCGEN05_1CTA_USED
	.align		4
        /*00f8*/ 	.byte	0x01, 0x51
	.zero		2


	//----- nvinfo : EIATTR_MAXREG_COUNT
	.align		4
        /*00fc*/ 	.byte	0x03, 0x1b
        /*00fe*/ 	.short	0x00ff


	//----- nvinfo : EIATTR_NUM_BARRIERS
	.align		4
        /*0100*/ 	.byte	0x02, 0x4c
        /*0102*/ 	.byte	0x01
	.zero		1


	//----- nvinfo : EIATTR_INT_WARP_WIDE_INSTR_OFFSETS
	.align		4
        /*0104*/ 	.byte	0x04, 0x31
        /*0106*/ 	.short	(.L_48 - .L_47)


	//   ....[0]....
.L_47:
        /*0108*/ 	.word	0x00001220


	//   ....[1]....
        /*010c*/ 	.word	0x00001250


	//   ....[2]....
        /*0110*/ 	.word	0x00002260


	//   ....[3]....
        /*0114*/ 	.word	0x00004780


	//   ....[4]....
        /*0118*/ 	.word	0x000047d0


	//----- nvinfo : EIATTR_COOP_GROUP_MASK_REGIDS
	.align		4
.L_48:
        /*011c*/ 	.byte	0x04, 0x29
        /*011e*/ 	.short	(.L_50 - .L_49)


	//   ....[0]....
.L_49:
        /*0120*/ 	.word	0xffffffff


	//   ....[1]....
        /*0124*/ 	.word	0xffffffff


	//   ....[2]....
        /*0128*/ 	.word	0xffffffff


	//   ....[3]....
        /*012c*/ 	.word	0xffffffff


	//----- nvinfo : EIATTR_COOP_GROUP_INSTR_OFFSETS
	.align		4
.L_50:
        /*0130*/ 	.byte	0x04, 0x28
        /*0132*/ 	.short	(.L_52 - .L_51)


	//   ....[0]....
.L_51:
        /*0134*/ 	.word	0x00000070


	//   ....[1]....
        /*0138*/ 	.word	0x00000330


	//   ....[2]....
        /*013c*/ 	.word	0x00004610


	//   ....[3]....
        /*0140*/ 	.word	0x00004880


	//----- nvinfo : EIATTR_VRC_CTA_INIT_COUNT
	.align		4
.L_52:
        /*0144*/ 	.byte	0x02, 0x4a
        /*0146*/ 	.byte	0x80
	.zero		1


	//----- nvinfo : EIATTR_MBARRIER_INSTR_OFFSETS
	.align		4
        /*0148*/ 	.byte	0x04, 0x39
        /*014a*/ 	.short	(.L_54 - .L_53)


	//   ....[0]....
.L_53:
        /*014c*/ 	.word	0x00001350
        /*0150*/ 	.word	0x000000ff
        /*0154*/ 	.word	0x00000000
        /*0158*/ 	.short	0x0100
        /*015a*/ 	.byte	0x0b
	.zero		1


	//   ....[1]....
        /*015c*/ 	.word	0x000022d0
        /*0160*/ 	.word	0x000000ff
        /*0164*/ 	.word	0x00000808
        /*0168*/ 	.short	0x0100
        /*016a*/ 	.byte	0x09
	.zero		1


	//   ....[2]....
        /*016c*/ 	.word	0x000038e0
        /*0170*/ 	.word	0x000000ff
        /*0174*/ 	.word	0x00000000
        /*0178*/ 	.short	0x010a
        /*017a*/ 	.byte	0x0b
	.zero		1


	//   ....[3]....
        /*017c*/ 	.word	0x00003e10
        /*0180*/ 	.word	0x000000ff
        /*0184*/ 	.word	0x00000000
        /*0188*/ 	.short	0x010a
        /*018a*/ 	.byte	0x0b
	.zero		1


	//   ....[4]....
        /*018c*/ 	.word	0x00003f30
        /*0190*/ 	.word	0x000000ff
        /*0194*/ 	.word	0x00000800
        /*0198*/ 	.short	0x0108
        /*019a*/ 	.byte	0x09
	.zero		1


	//   ....[5]....
        /*019c*/ 	.word	0x00003f90
        /*01a0*/ 	.word	0x000000ff
        /*01a4*/ 	.word	0x00000808
        /*01a8*/ 	.short	0x0108
        /*01aa*/ 	.byte	0x09
	.zero		1


	//   ....[6]....
        /*01ac*/ 	.word	0x000048a0
        /*01b0*/ 	.word	0x000000ff
        /*01b4*/ 	.word	0x00000000
        /*01b8*/ 	.short	0x010a
        /*01ba*/ 	.byte	0x0b
	.zero		1


	//   ....[7]....
        /*01bc*/ 	.word	0x000048d0
        /*01c0*/ 	.word	0x000000ff
        /*01c4*/ 	.word	0x00000000
        /*01c8*/ 	.short	0x010a
        /*01ca*/ 	.byte	0x0b
	.zero		1


	//----- nvinfo : EIATTR_NUM_MBARRIERS
	.align		4
.L_54:
        /*01cc*/ 	.byte	0x03, 0x38
        /*01ce*/ 	.short	0x0002


	//----- nvinfo : EIATTR_EXIT_INSTR_OFFSETS
	.align		4
        /*01d0*/ 	.byte	0x04, 0x1c
        /*01d2*/ 	.short	(.L_56 - .L_55)


	//   ....[0]....
.L_55:
        /*01d4*/ 	.word	0x00004890


	//----- nvinfo : EIATTR_REQNTID
	.align		4
.L_56:
        /*01d8*/ 	.byte	0x04, 0x10
        /*01da*/ 	.short	(.L_58 - .L_57)
.L_57:
        /*01dc*/ 	.word	0x00000100
        /*01e0*/ 	.word	0x00000001
        /*01e4*/ 	.word	0x00000001


	//----- nvinfo : EIATTR_CRS_STACK_SIZE
	.align		4
.L_58:
        /*01e8*/ 	.byte	0x04, 0x1e
        /*01ea*/ 	.short	(.L_60 - .L_59)
.L_59:
        /*01ec*/ 	.word	0x00000000


	//----- nvinfo : EIATTR_CBANK_PARAM_SIZE
	.align		4
.L_60:
        /*01f0*/ 	.byte	0x03, 0x19
        /*01f2*/ 	.short	0x0050


	//----- nvinfo : EIATTR_PARAM_CBANK
	.align		4
        /*01f4*/ 	.byte	0x04, 0x0a
        /*01f6*/ 	.short	(.L_62 - .L_61)
	.align		4
.L_61:
        /*01f8*/ 	.word	index@(.nv.constant0.matmul_kernel)
        /*01fc*/ 	.short	0x0380
        /*01fe*/ 	.short	0x0050


	//----- nvinfo : EIATTR_SW_WAR
	.align		4
.L_62:
        /*0200*/ 	.byte	0x04, 0x36
        /*0202*/ 	.short	(.L_64 - .L_63)
.L_63:
        /*0204*/ 	.word	0x00000008
.L_64:


//--------------------- .nv.compat                --------------------------
	.section	.nv.compat,"",@"SHT_CUDA_COMPAT_INFO"
	.align	4
        /*0000*/ 	.byte	0x02, 0x02, 0x02, 0x00, 0x02, 0x05, 0x05, 0x00, 0x02, 0x03, 0x00, 0x00, 0x02, 0x06, 0x01, 0x00


//--------------------- .nv.callgraph             --------------------------
	.section	.nv.callgraph,"",@"SHT_CUDA_CALLGRAPH"
	.align	4
	.sectionentsize	8
	.align		4
        /*0000*/ 	.word	0x00000000
	.align		4
        /*0004*/ 	.word	0xffffffff
	.align		4
        /*0008*/ 	.word	0x00000000
	.align		4
        /*000c*/ 	.word	0xfffffffe
	.align		4
        /*0010*/ 	.word	0x00000000
	.align		4
        /*0014*/ 	.word	0xfffffffd
	.align		4
        /*0018*/ 	.word	0x00000000
	.align		4
        /*001c*/ 	.word	0xfffffffc


//--------------------- .text.matmul_kernel       --------------------------
	.section	.text.matmul_kernel,"ax",@progbits
	.align	128
        .global         matmul_kernel
        .type           matmul_kernel,@function
        .size           matmul_kernel,(.L_x_21 - matmul_kernel)
        .other          matmul_kernel,@"STO_CUDA_ENTRY STV_DEFAULT"
matmul_kernel:
.text.matmul_kernel:
[----:B------:R-:W0:Y:S01]  /*0000*/  LDC R1, c[0x0][0x37c] ;  /* 0x0000df00ff017b82 */ /* 0x000e220000000800 */
[----:B------:R-:W1:Y:S01]  /*0010*/  S2R R3, SR_TID.X ;  /* 0x0000000000037919 */ /* 0x000e620000002100 */
[----:B------:R-:W2:Y:S01]  /*0020*/  LDCU.64 UR22, c[0x0][0x358] ;  /* 0x00006b00ff1677ac */ /* 0x000ea20008000a00 */
[----:B-1----:R-:W-:-:S13]  /*0030*/  ISETP.GE.U32.AND P0, PT, R3, 0x20, PT ;  /* 0x000000200300780c */ /* 0x002fda0003f06070 */
[----:B------:R-:W-:Y:S02]  /*0040*/  VOTEU.ANY UP0, P0 ;  /* 0x0000000000ff7886 */ /* 0x000fe40000000100 */
[----:B0-2---:R-:W-:Y:S05]  /*0050*/  BRA.U UP0, `(.L_x_0) ;  /* 0x0000000100b87547 */ /* 0x005fea000b800000 */
[----:B------:R-:W0:Y:S01]  /*0060*/  S2UR UR6, SR_CgaCtaId ;  /* 0x00000000000679c3 */ /* 0x000e220000008800 */
[----:B------:R-:W-:Y:S01]  /*0070*/  NOP ;  /* 0x0000000000007918 */ /* 0x000fe20000000000 */
[----:B------:R-:W-:Y:S02]  /*0080*/  UMOV UR4, 0x40 ;  /* 0x0000004000047882 */ /* 0x000fe40000000000 */
[----:B0-----:R-:W-:-:S09]  /*0090*/  ULEA UR4, UR6, UR4, 0x18 ;  /* 0x0000000406047291 */ /* 0x001fd2000f8ec0ff */
[----:B------:R-:W0:Y:S01]  /*00a0*/  LDS.U8 R0, [UR4] ;  /* 0x00000004ff007984 */ /* 0x000e220008000000 */
[----:B------:R-:W-:Y:S02]  /*00b0*/  UMOV UR4, 0x400 ;  /* 0x0000040000047882 */ /* 0x000fe40000000000 */
[----:B------:R-:W-:Y:S01]  /*00c0*/  ULEA UR4, UR6, UR4, 0x18 ;  /* 0x0000000406047291 */ /* 0x000fe2000f8ec0ff */
[----:B0-----:R-:W-:-:S13]  /*00d0*/  ISETP.NE.AND P0, PT, R0, RZ, PT ;  /* 0x000000ff0000720c */ /* 0x001fda0003f05270 */
[----:B------:R-:W-:Y:S05]  /*00e0*/  @P0 BRA `(.L_x_1) ;  /* 0x00000000007c0947 */ /* 0x000fea0003800000 */
[----:B------:R-:W-:-:S13]  /*00f0*/  ELECT P0, URZ, PT ;  /* 0x0000000000ff782f */ /* 0x000fda0003800000 */
[----:B------:R-:W-:Y:S05]  /*0100*/  @!P0 BRA `(.L_x_2) ;  /* 0x0000000000848947 */ /* 0x000fea0003800000 */
[----:B------:R-:W-:Y:S01]  /*0110*/  UMOV UR5, 0x2 ;  /* 0x0000000200057882 */ /* 0x000fe20000000000 */
[----:B------:R-:W-:Y:S02]  /*0120*/  IMAD.MOV.U32 R7, RZ, RZ, 0x1 ;  /* 0x00000001ff077424 */ /* 0x000fe400078e00ff */
[----:B------:R-:W-:Y:S02]  /*0130*/  IMAD.MOV.U32 R5, RZ, RZ, 0x3 ;  /* 0x00000003ff057424 */ /* 0x000fe400078e00ff */
[----:B------:R-:W-:Y:S04]  /*0140*/  DEPBAR.LE SB0, 0x36 ;  /* 0x00008d800000791a */ /* 0x000fe80000000000 */
[----:B------:R-:W0:Y:S02]  /*0150*/  UTCATOMSWS.FIND_AND_SET.ALIGN UP1, UR5, UR5 ;  /* 0x00000005000575e3 */ /* 0x000e240008020800 */
[----:B0-----:R-:W-:-:S04]  /*0160*/  PLOP3.LUT P0, PT, PT, PT, UP1, 0x80, 0x8 ;  /* 0x000000000008781c */ /* 0x001fc80003f0f018 */
[----:B------:R-:W-:-:S04]  /*0170*/  SEL R0, RZ, 0xffffffff, !P0 ;  /* 0xffffffffff007807 */ /* 0x000fc80004000000 */
[----:B------:R-:W-:Y:S01]  /*0180*/  ISETP.NE.AND P0, PT, R0, RZ, PT ;  /* 0x000000ff0000720c */ /* 0x000fe20003f05270 */
[----:B------:R-:W-:-:S12]  /*0190*/  IMAD.U32 R0, RZ, RZ, UR5 ;  /* 0x00000005ff007e24 */ /* 0x000fd8000f8e00ff */
[----:B------:R-:W-:Y:S05]  /*01a0*/  @P0 BRA `(.L_x_3) ;  /* 0x0000000000240947 */ /* 0x000fea0003800000 */
.L_x_4:
[----:B------:R-:W-:Y:S05]  /*01b0*/  NANOSLEEP 0x64 ;  /* 0x000000640000795d */ /* 0x000fea0003800000 */
[----:B------:R-:W-:-:S05]  /*01c0*/  UMOV UR5, 0x2 ;  /* 0x0000000200057882 */ /* 0x000fca0000000000 */
[----:B------:R-:W-:Y:S04]  /*01d0*/  DEPBAR.LE SB0, 0x36 ;  /* 0x00008d800000791a */ /* 0x000fe80000000000 */
[----:B------:R-:W0:Y:S02]  /*01e0*/  UTCATOMSWS.FIND_AND_SET.ALIGN UP1, UR5, UR5 ;  /* 0x00000005000575e3 */ /* 0x000e240008020800 */
[----:B0-----:R-:W-:-:S04]  /*01f0*/  PLOP3.LUT P0, PT, PT, PT, UP1, 0x80, 0x8 ;  /* 0x000000000008781c */ /* 0x001fc80003f0f018 */
[----:B------:R-:W-:-:S04]  /*0200*/  SEL R0, RZ, 0xffffffff, !P0 ;  /* 0xffffffffff007807 */ /* 0x000fc80004000000 */
[----:B------:R-:W-:Y:S01]  /*0210*/  ISETP.NE.AND P0, PT, R0, RZ, PT ;  /* 0x000000ff0000720c */ /* 0x000fe20003f05270 */
[----:B------:R-:W-:-:S12]  /*0220*/  IMAD.U32 R0, RZ, RZ, UR5 ;  /* 0x00000005ff007e24 */ /* 0x000fd8000f8e00ff */
[----:B------:R-:W-:Y:S05]  /*0230*/  @!P0 BRA `(.L_x_4) ;  /* 0xfffffffc00dc8947 */ /* 0x000fea000383ffff */
.L_x_3:
[C---:B------:R-:W-:Y:S01]  /*0240*/  VIADD R4, R0.reuse, 0x10 ;  /* 0x0000001000047836 */ /* 0x040fe20000000000 */
[----:B------:R-:W-:Y:S01]  /*0250*/  UMOV UR5, 0x50 ;  /* 0x0000005000057882 */ /* 0x000fe20000000000 */
[----:B------:R-:W-:Y:S01]  /*0260*/  SHF.L.U32 R2, R5, R0, RZ ;  /* 0x0000000005027219 */ /* 0x000fe200000006ff */
[----:B------:R-:W-:Y:S01]  /*0270*/  ULEA UR5, UR6, UR5, 0x18 ;  /* 0x0000000506057291 */ /* 0x000fe2000f8ec0ff */
[----:B------:R-:W-:Y:S01]  /*0280*/  IMAD.SHL.U32 R0, R0, 0x20, RZ ;  /* 0x0000002000007824 */ /* 0x000fe200078e00ff */
[----:B------:R-:W-:-:S04]  /*0290*/  SHF.L.U32 R5, R7, R4, RZ ;  /* 0x0000000407057219 */ /* 0x000fc800000006ff */
[----:B------:R-:W-:-:S05]  /*02a0*/  LOP3.LUT R2, R5, R2, RZ, 0xfc, !PT ;  /* 0x0000000205027212 */ /* 0x000fca00078efcff */
[----:B------:R0:W-:Y:S04]  /*02b0*/  ATOMS.OR RZ, [UR5], R2 ;  /* 0x00000002ffff798c */ /* 0x0001e8000b000005 */
[----:B------:R0:W-:Y:S01]  /*02c0*/  STS [UR4], R0 ;  /* 0x00000000ff007988 */ /* 0x0001e20008000804 */
[----:B------:R-:W-:Y:S05]  /*02d0*/  BRA `(.L_x_2) ;  /* 0x0000000000107947 */ /* 0x000fea0003800000 */
.L_x_1:
[----:B------:R-:W-:Y:S01]  /*02e0*/  IMAD.MOV.U32 R0, RZ, RZ, -0x1 ;  /* 0xffffffffff007424 */ /* 0x000fe200078e00ff */
[----:B------:R-:W-:-:S04]  /*02f0*/  MOV R4, 0x320 ;  /* 0x0000032000047802 */ /* 0x000fc80000000f00 */
[----:B------:R0:W-:Y:S03]  /*0300*/  STS [UR4], R0 ;  /* 0x00000000ff007988 */ /* 0x0001e60008000804 */
[----:B0-----:R-:W-:Y:S05]  /*0310*/  CALL.REL.NOINC `($__internal_1_$__cuda_sm10x_tcgen05_guardrail_trap_phase_invalid_during_alloc) ;  /* 0x0000004400847944 */ /* 0x001fea0003c00000 */
.L_x_2:
[----:B------:R-:W-:Y:S05]  /*0320*/  WARPSYNC.ALL ;  /* 0x0000000000007948 */ /* 0x000fea0003800000 */
[----:B------:R-:W-:Y:S01]  /*0330*/  NOP ;  /* 0x0000000000007918 */ /* 0x000fe20000000000 */
.L_x_0:
[----:B------:R-:W1:Y:S01]  /*0340*/  LDC.64 R12, c[0x0][0x398] ;  /* 0x0000e600ff0c7b82 */ /* 0x000e620000000a00 */
[----:B------:R-:W2:Y:S01]  /*0350*/  S2R R7, SR_CTAID.X ;  /* 0x0000000000077919 */ /* 0x000ea20000002500 */
[----:B------:R-:W-:Y:S01]  /*0360*/  LOP3.LUT R39, R3, 0xff, RZ, 0xc0, !PT ;  /* 0x000000ff03277812 */ /* 0x000fe200078ec0ff */
[----:B------:R-:W-:Y:S01]  /*0370*/  UMOV UR9, 0x400 ;  /* 0x0000040000097882 */ /* 0x000fe20000000000 */
[----:B------:R-:W3:Y:S04]  /*0380*/  LDCU.128 UR12, c[0x0][0x380] ;  /* 0x00007000ff0c77ac */ /* 0x000ee80008000c00 */
[----:B------:R-:W4:Y:S01]  /*0390*/  S2UR UR6, SR_CgaCtaId ;  /* 0x00000000000679c3 */ /* 0x000f220000008800 */
[----:B------:R-:W-:-:S07]  /*03a0*/  UMOV UR7, 0x1 ;  /* 0x0000000100077882 */ /* 0x000fce0000000000 */
[----:B------:R-:W0:Y:S02]  /*03b0*/  LDC.64 R60, c[0x0][0x3a8] ;  /* 0x0000ea00ff3c7b82 */ /* 0x000e240000000a00 */
[----:B01----:R-:W-:-:S05]  /*03c0*/  VIADD R0, R13, 0xf ;  /* 0x0000000f0d007836 */ /* 0x003fca0000000000 */
[----:B------:R-:W-:Y:S01]  /*03d0*/  SHF.R.S32.HI R5, RZ, 0x1f, R0 ;  /* 0x0000001fff057819 */ /* 0x000fe20000011400 */
[----:B----4-:R-:W-:-:S03]  /*03e0*/  ULEA UR9, UR6, UR9, 0x18 ;  /* 0x0000000906097291 */ /* 0x010fc6000f8ec0ff */
[----:B------:R-:W-:Y:S02]  /*03f0*/  LEA.HI R5, R5, R0, RZ, 0x4 ;  /* 0x0000000005057211 */ /* 0x000fe400078f20ff */
[----:B--2---:R-:W-:Y:S02]  /*0400*/  IABS R8, R7 ;  /* 0x0000000700087213 */ /* 0x004fe40000000000 */
[----:B------:R-:W-:-:S05]  /*0410*/  SHF.R.S32.HI R5, RZ, 0x4, R5 ;  /* 0x00000004ff057819 */ /* 0x000fca0000011405 */
[----:B------:R-:W-:-:S05]  /*0420*/  IMAD.SHL.U32 R2, R5, 0x8, RZ ;  /* 0x0000000805027824 */ /* 0x000fca00078e00ff */
[-C--:B------:R-:W-:Y:S02]  /*0430*/  IABS R9, R2.reuse ;  /* 0x0000000200097213 */ /* 0x080fe40000000000 */
[----:B------:R-:W-:Y:S02]  /*0440*/  IABS R10, R2 ;  /* 0x00000002000a7213 */ /* 0x000fe40000000000 */
[----:B------:R-:W0:Y:S08]  /*0450*/  I2F.RP R0, R9 ;  /* 0x0000000900007306 */ /* 0x000e300000209400 */
[----:B0-----:R-:W0:Y:S02]  /*0460*/  MUFU.RCP R0, R0 ;  /* 0x0000000000007308 */ /* 0x001e240000001000 */
[----:B0-----:R-:W-:-:S02]  /*0470*/  VIADD R4, R0, 0xffffffe ;  /* 0x0ffffffe00047836 */ /* 0x001fc40000000000 */
[----:B------:R-:W-:Y:S01]  /*0480*/  IMAD.MOV R0, RZ, RZ, -R10 ;  /* 0x000000ffff007224 */ /* 0x000fe200078e0a0a */
[----:B------:R-:W-:-:S03]  /*0490*/  IABS R10, R13 ;  /* 0x0000000d000a7213 */ /* 0x000fc60000000000 */
[----:B------:R0:W1:Y:S02]  /*04a0*/  F2I.FTZ.U32.TRUNC.NTZ R5, R4 ;  /* 0x0000000400057305 */ /* 0x000064000021f000 */
[----:B0-----:R-:W-:Y:S02]  /*04b0*/  IMAD.MOV.U32 R4, RZ, RZ, RZ ;  /* 0x000000ffff047224 */ /* 0x001fe400078e00ff */
[----:B-1----:R-:W-:-:S04]  /*04c0*/  IMAD.MOV R6, RZ, RZ, -R5 ;  /* 0x000000ffff067224 */ /* 0x002fc800078e0a05 */
[----:B------:R-:W-:Y:S02]  /*04d0*/  IMAD R11, R6, R9, RZ ;  /* 0x00000009060b7224 */ /* 0x000fe400078e02ff */
[----:B------:R-:W-:Y:S02]  /*04e0*/  IMAD.MOV.U32 R6, RZ, RZ, R8 ;  /* 0x000000ffff067224 */ /* 0x000fe400078e0008 */
[----:B------:R-:W-:Y:S01]  /*04f0*/  IMAD.HI.U32 R5, R5, R11, R4 ;  /* 0x0000000b05057227 */ /* 0x000fe200078e0004 */
[----:B------:R-:W0:Y:S05]  /*0500*/  I2F.RP R8, R10 ;  /* 0x0000000a00087306 */ /* 0x000e2a0000209400 */
[----:B------:R-:W-:-:S04]  /*0510*/  IMAD.HI.U32 R5, R5, R6, RZ ;  /* 0x0000000605057227 */ /* 0x000fc800078e00ff */
[----:B------:R-:W-:Y:S01]  /*0520*/  IMAD R0, R5, R0, R6 ;  /* 0x0000000005007224 */ /* 0x000fe200078e0206 */
[----:B------:R-:W-:Y:S04]  /*0530*/  BAR.SYNC.DEFER_BLOCKING 0x0 ;  /* 0x0000000000007b1d */ /* 0x000fe80000010000 */
[----:B------:R-:W-:Y:S02]  /*0540*/  ISETP.GT.U32.AND P1, PT, R9, R0, PT ;  /* 0x000000000900720c */ /* 0x000fe40003f24070 */
[----:B0-----:R-:W-:Y:S11]  /*0550*/  MUFU.RCP R8, R8 ;  /* 0x0000000800087308 */ /* 0x001ff60000001000 */
[----:B------:R-:W-:-:S02]  /*0560*/  @!P1 IMAD.IADD R0, R0, 0x1, -R9 ;  /* 0x0000000100009824 */ /* 0x000fc400078e0a09 */
[----:B------:R-:W-:Y:S01]  /*0570*/  @!P1 VIADD R5, R5, 0x1 ;  /* 0x0000000105059836 */ /* 0x000fe20000000000 */
[----:B------:R-:W-:Y:S02]  /*0580*/  ISETP.NE.AND P1, PT, R2, RZ, PT ;  /* 0x000000ff0200720c */ /* 0x000fe40003f25270 */
[----:B------:R-:W-:Y:S02]  /*0590*/  ISETP.GE.U32.AND P0, PT, R0, R9, PT ;  /* 0x000000090000720c */ /* 0x000fe40003f06070 */
[----:B------:R-:W-:-:S04]  /*05a0*/  LOP3.LUT R0, R7, R2, RZ, 0x3c, !PT ;  /* 0x0000000207007212 */ /* 0x000fc800078e3cff */
[----:B------:R-:W-:Y:S01]  /*05b0*/  ISETP.GE.AND P2, PT, R0, RZ, PT ;  /* 0x000000ff0000720c */ /* 0x000fe20003f46270 */
[----:B------:R-:W-:-:S06]  /*05c0*/  VIADD R0, R12, 0xff ;  /* 0x000000ff0c007836 */ /* 0x000fcc0000000000 */
[----:B------:R-:W-:-:S04]  /*05d0*/  @P0 VIADD R5, R5, 0x1 ;  /* 0x0000000105050836 */ /* 0x000fc80000000000 */
[----:B------:R-:W-:Y:S01]  /*05e0*/  IMAD.MOV.U32 R4, RZ, RZ, R5 ;  /* 0x000000ffff047224 */ /* 0x000fe200078e0005 */
[----:B------:R-:W-:-:S03]  /*05f0*/  SHF.R.S32.HI R5, RZ, 0x1f, R0 ;  /* 0x0000001fff057819 */ /* 0x000fc60000011400 */
[----:B------:R-:W-:Y:S01]  /*0600*/  @!P2 IMAD.MOV R4, RZ, RZ, -R4 ;  /* 0x000000ffff04a224 */ /* 0x000fe200078e0a04 */
[----:B------:R-:W-:Y:S02]  /*0610*/  @!P1 LOP3.LUT R4, RZ, R2, RZ, 0x33, !PT ;  /* 0x00000002ff049212 */ /* 0x000fe400078e33ff */
[----:B------:R-:W-:-:S03]  /*0620*/  LEA.HI R5, R5, R0, RZ, 0x8 ;  /* 0x0000000005057211 */ /* 0x000fc600078f40ff */
[----:B------:R-:W-:Y:S02]  /*0630*/  IMAD.SHL.U32 R14, R4, 0x8, RZ ;  /* 0x00000008040e7824 */ /* 0x000fe400078e00ff */
[----:B------:R-:W-:-:S03]  /*0640*/  IMAD.MOV R4, RZ, RZ, -R4 ;  /* 0x000000ffff047224 */ /* 0x000fc600078e0a04 */
[----:B------:R-:W-:Y:S01]  /*0650*/  LEA.HI.SX32 R5, R5, -R14, 0x18 ;  /* 0x8000000e05057211 */ /* 0x000fe200078fc2ff */
[----:B------:R-:W-:Y:S02]  /*0660*/  IMAD R16, R2, R4, R7 ;  /* 0x0000000402107224 */ /* 0x000fe400078e0207 */
[----:B------:R-:W-:Y:S01]  /*0670*/  IMAD.MOV.U32 R4, RZ, RZ, RZ ;  /* 0x000000ffff047224 */ /* 0x000fe200078e00ff */
[----:B------:R-:W-:Y:S02]  /*0680*/  VIMNMX R15, PT, PT, R5, 0x8, PT ;  /* 0x00000008050f7848 */ /* 0x000fe40003fe0100 */
[----:B------:R-:W-:Y:S02]  /*0690*/  IABS R11, R16 ;  /* 0x00000010000b7213 */ /* 0x000fe40000000000 */
[----:B------:R-:W-:-:S04]  /*06a0*/  IABS R9, R15 ;  /* 0x0000000f00097213 */ /* 0x000fc80000000000 */
[----:B------:R-:W0:Y:S08]  /*06b0*/  I2F.RP R0, R9 ;  /* 0x0000000900007306 */ /* 0x000e300000209400 */
[----:B0-----:R-:W0:Y:S02]  /*06c0*/  MUFU.RCP R0, R0 ;  /* 0x0000000000007308 */ /* 0x001e240000001000 */
[----:B0-----:R-:W-:-:S06]  /*06d0*/  VIADD R5, R0, 0xffffffe ;  /* 0x0ffffffe00057836 */ /* 0x001fcc0000000000 */
[----:B------:R-:W0:Y:S02]  /*06e0*/  F2I.FTZ.U32.TRUNC.NTZ R5, R5 ;  /* 0x0000000500057305 */ /* 0x000e24000021f000 */
[----:B0-----:R-:W-:-:S04]  /*06f0*/  IMAD.MOV R6, RZ, RZ, -R5 ;  /* 0x000000ffff067224 */ /* 0x001fc800078e0a05 */
[----:B------:R-:W-:Y:S02]  /*0700*/  IMAD.MOV.U32 R2, RZ, RZ, R6 ;  /* 0x000000ffff027224 */ /* 0x000fe400078e0006 */
[----:B------:R-:W-:Y:S02]  /*0710*/  VIADD R6, R8, 0xffffffe ;  /* 0x0ffffffe08067836 */ /* 0x000fe40000000000 */
[----:B------:R-:W-:Y:S01]  /*0720*/  IMAD R7, R2, R9, RZ ;  /* 0x0000000902077224 */ /* 0x000fe200078e02ff */
[----:B------:R-:W-:-:S03]  /*0730*/  IABS R2, R15 ;  /* 0x0000000f00027213 */ /* 0x000fc60000000000 */
[----:B------:R-:W-:Y:S02]  /*0740*/  IMAD.HI.U32 R4, R5, R7, R4 ;  /* 0x0000000705047227 */ /* 0x000fe400078e0004 */
[----:B------:R-:W-:Y:S02]  /*0750*/  F2I.FTZ.U32.TRUNC.NTZ R7, R6 ;  /* 0x0000000600077305 */ /* 0x000fe4000021f000 */
[----:B------:R-:W-:Y:S01]  /*0760*/  IMAD.MOV R0, RZ, RZ, -R2 ;  /* 0x000000ffff007224 */ /* 0x000fe200078e0a02 */
[----:B------:R-:W-:Y:S01]  /*0770*/  IABS R2, R12 ;  /* 0x0000000c00027213 */ /* 0x000fe20000000000 */
[----:B------:R-:W-:-:S04]  /*0780*/  IMAD.HI.U32 R4, R4, R11, RZ ;  /* 0x0000000b04047227 */ /* 0x000fc800078e00ff */
[----:B------:R-:W-:Y:S02]  /*0790*/  IMAD R0, R4, R0, R11 ;  /* 0x0000000004007224 */ /* 0x000fe400078e020b */
[----:B------:R-:W-:-:S03]  /*07a0*/  IMAD.MOV.U32 R11, RZ, RZ, R2 ;  /* 0x000000ffff0b7224 */ /* 0x000fc600078e0002 */
[----:B------:R-:W-:Y:S01]  /*07b0*/  ISETP.GT.U32.AND P1, PT, R9, R0, PT ;  /* 0x000000000900720c */ /* 0x000fe20003f24070 */
[----:B------:R-:W0:-:S12]  /*07c0*/  I2F.RP R2, R11 ;  /* 0x0000000b00027306 */ /* 0x000e180000209400 */
[----:B------:R-:W-:Y:S02]  /*07d0*/  @!P1 IMAD.IADD R0, R0, 0x1, -R9 ;  /* 0x0000000100009824 */ /* 0x000fe400078e0a09 */
[----:B------:R-:W-:Y:S01]  /*07e0*/  @!P1 VIADD R4, R4, 0x1 ;  /* 0x0000000104049836 */ /* 0x000fe20000000000 */
[----:B0-----:R-:W0:Y:S01]  /*07f0*/  MUFU.RCP R2, R2 ;  /* 0x0000000200027308 */ /* 0x001e220000001000 */
[----:B------:R-:W-:Y:S02]  /*0800*/  ISETP.NE.AND P1, PT, R15, RZ, PT ;  /* 0x000000ff0f00720c */ /* 0x000fe40003f25270 */
[----:B------:R-:W-:Y:S02]  /*0810*/  ISETP.GE.U32.AND P0, PT, R0, R9, PT ;  /* 0x000000090000720c */ /* 0x000fe40003f06070 */
[----:B------:R-:W-:Y:S02]  /*0820*/  LOP3.LUT R0, R16, R15, RZ, 0x3c, !PT ;  /* 0x0000000f10007212 */ /* 0x000fe400078e3cff */
[----:B------:R-:W-:-:S02]  /*0830*/  SHF.R.U32.HI R9, RZ, 0x5, R3 ;  /* 0x00000005ff097819 */ /* 0x000fc40000011603 */
[----:B------:R-:W-:Y:S02]  /*0840*/  ISETP.GE.AND P2, PT, R0, RZ, PT ;  /* 0x000000ff0000720c */ /* 0x000fe40003f46270 */
[----:B------:R-:W-:-:S05]  /*0850*/  SGXT.U32 R9, R9, 0x3 ;  /* 0x000000030909781a */ /* 0x000fca0000000000 */
[----:B------:R-:W-:-:S04]  /*0860*/  @P0 VIADD R4, R4, 0x1 ;  /* 0x0000000104040836 */ /* 0x000fc80000000000 */
[----:B------:R-:W-:Y:S02]  /*0870*/  IMAD.MOV.U32 R17, RZ, RZ, R4 ;  /* 0x000000ffff117224 */ /* 0x000fe400078e0004 */
[----:B0-----:R-:W-:Y:S02]  /*0880*/  VIADD R4, R2, 0xffffffe ;  /* 0x0ffffffe02047836 */ /* 0x001fe40000000000 */
[----:B------:R-:W-:Y:S01]  /*0890*/  @!P2 IMAD.MOV R17, RZ, RZ, -R17 ;  /* 0x000000ffff11a224 */ /* 0x000fe200078e0a11 */
[----:B------:R-:W-:Y:S01]  /*08a0*/  @!P1 LOP3.LUT R17, RZ, R15, RZ, 0x33, !PT ;  /* 0x0000000fff119212 */ /* 0x000fe200078e33ff */
[----:B------:R0:W1:Y:S04]  /*08b0*/  F2I.FTZ.U32.TRUNC.NTZ R5, R4 ;  /* 0x0000000400057305 */ /* 0x000068000021f000 */
[----:B------:R-:W-:-:S04]  /*08c0*/  IMAD.MOV R0, RZ, RZ, -R17 ;  /* 0x000000ffff007224 */ /* 0x000fc800078e0a11 */
[----:B------:R-:W-:Y:S02]  /*08d0*/  IMAD R0, R15, R0, R16 ;  /* 0x000000000f007224 */ /* 0x000fe400078e0210 */
[----:B0-----:R-:W-:Y:S02]  /*08e0*/  IMAD.MOV.U32 R4, RZ, RZ, RZ ;  /* 0x000000ffff047224 */ /* 0x001fe400078e00ff */
[----:B------:R-:W-:Y:S02]  /*08f0*/  IMAD.IADD R0, R14, 0x1, R0 ;  /* 0x000000010e007824 */ /* 0x000fe400078e0200 */
[----:B-1----:R-:W-:Y:S02]  /*0900*/  IMAD.MOV R2, RZ, RZ, -R5 ;  /* 0x000000ffff027224 */ /* 0x002fe400078e0a05 */
[----:B------:R-:W-:Y:S02]  /*0910*/  IMAD R0, R0, 0x100, R39 ;  /* 0x0000010000007824 */ /* 0x000fe400078e0227 */
[----:B------:R-:W-:-:S02]  /*0920*/  IMAD R15, R2, R11, RZ ;  /* 0x0000000b020f7224 */ /* 0x000fc400078e02ff */
[----:B------:R-:W-:Y:S01]  /*0930*/  IMAD.SHL.U32 R2, R17, 0x10, RZ ;  /* 0x0000001011027824 */ /* 0x000fe200078e00ff */
[----:B------:R-:W-:Y:S01]  /*0940*/  IABS R6, R0 ;  /* 0x0000000000067213 */ /* 0x000fe20000000000 */
[----:B------:R-:W-:Y:S01]  /*0950*/  IMAD.HI.U32 R4, R5, R15, R4 ;  /* 0x0000000f05047227 */ /* 0x000fe200078e0004 */
[----:B------:R-:W0:Y:S02]  /*0960*/  LDS R17, [UR9] ;  /* 0x00000009ff117984 */ /* 0x000e240008000800 */
[----:B------:R-:W-:Y:S01]  /*0970*/  LOP3.LUT R9, R2, R9, RZ, 0xfc, !PT ;  /* 0x0000000902097212 */ /* 0x000fe200078efcff */
[----:B------:R-:W-:Y:S02]  /*0980*/  IMAD.MOV R15, RZ, RZ, -R7 ;  /* 0x000000ffff0f7224 */ /* 0x000fe400078e0a07 */
[----:B------:R-:W-:Y:S01]  /*0990*/  IMAD.MOV.U32 R5, RZ, RZ, R6 ;  /* 0x000000ffff057224 */ /* 0x000fe200078e0006 */
[----:B------:R-:W-:Y:S01]  /*09a0*/  LOP3.LUT R16, R9, 0x8, RZ, 0xfc, !PT ;  /* 0x0000000809107812 */ /* 0x000fe200078efcff */
[----:B------:R-:W-:Y:S01]  /*09b0*/  IMAD.MOV.U32 R6, RZ, RZ, RZ ;  /* 0x000000ffff067224 */ /* 0x000fe200078e00ff */
[----:B------:R-:W-:Y:S01]  /*09c0*/  IABS R8, R9 ;  /* 0x0000000900087213 */ /* 0x000fe20000000000 */
[----:B------:R-:W-:Y:S01]  /*09d0*/  IMAD R15, R15, R10, RZ ;  /* 0x0000000a0f0f7224 */ /* 0x000fe200078e02ff */
[----:B------:R-:W-:Y:S01]  /*09e0*/  IABS R14, R16 ;  /* 0x00000010000e7213 */ /* 0x000fe20000000000 */
[----:B------:R-:W-:Y:S01]  /*09f0*/  IMAD.HI.U32 R4, R4, R5, RZ ;  /* 0x0000000504047227 */ /* 0x000fe200078e00ff */
[----:B------:R-:W-:Y:S01]  /*0a00*/  BAR.SYNC.DEFER_BLOCKING 0x0 ;  /* 0x0000000000007b1d */ /* 0x000fe20000010000 */
[----:B------:R-:W-:-:S02]  /*0a10*/  ISETP.GE.AND P5, PT, R9, RZ, PT ;  /* 0x000000ff0900720c */ /* 0x000fc40003fa6270 */
[----:B------:R-:W-:-:S04]  /*0a20*/  IMAD.HI.U32 R7, R7, R15, R6 ;  /* 0x0000000f07077227 */ /* 0x000fc800078e0006 */
[----:B------:R-:W-:-:S04]  /*0a30*/  IMAD.MOV R4, RZ, RZ, -R4 ;  /* 0x000000ffff047224 */ /* 0x000fc800078e0a04 */
[----:B------:R-:W-:Y:S02]  /*0a40*/  IMAD R6, R11, R4, R5 ;  /* 0x000000040b067224 */ /* 0x000fe400078e0205 */
[----:B------:R-:W-:-:S03]  /*0a50*/  IMAD.HI.U32 R4, R7, R8, RZ ;  /* 0x0000000807047227 */ /* 0x000fc600078e00ff */
[----:B------:R-:W-:Y:S01]  /*0a60*/  ISETP.GT.U32.AND P0, PT, R11, R6, PT ;  /* 0x000000060b00720c */ /* 0x000fe20003f04070 */
[----:B------:R-:W-:-:S04]  /*0a70*/  IMAD.HI.U32 R7, R7, R14, RZ ;  /* 0x0000000e07077227 */ /* 0x000fc800078e00ff */
[----:B------:R-:W-:Y:S02]  /*0a80*/  IMAD.MOV R5, RZ, RZ, -R4 ;  /* 0x000000ffff057224 */ /* 0x000fe400078e0a04 */
[----:B------:R-:W-:Y:S02]  /*0a90*/  IMAD.MOV R15, RZ, RZ, -R7 ;  /* 0x000000ffff0f7224 */ /* 0x000fe400078e0a07 */
[C---:B------:R-:W-:Y:S02]  /*0aa0*/  IMAD R7, R10.reuse, R5, R8 ;  /* 0x000000050a077224 */ /* 0x040fe400078e0208 */
[----:B------:R-:W-:Y:S01]  /*0ab0*/  IMAD R8, R10, R15, R14 ;  /* 0x0000000f0a087224 */ /* 0x000fe200078e020e */
[----:B------:R-:W1:Y:S01]  /*0ac0*/  LDC.64 R4, c[0x0][0x3a0] ;  /* 0x0000e800ff047b82 */ /* 0x000e620000000a00 */
[----:B------:R-:W-:Y:S01]  /*0ad0*/  @!P0 IMAD.IADD R6, R6, 0x1, -R11 ;  /* 0x0000000106068824 */ /* 0x000fe200078e0a0b */
[C---:B------:R-:W-:Y:S02]  /*0ae0*/  ISETP.GT.U32.AND P2, PT, R10.reuse, R7, PT ;  /* 0x000000070a00720c */ /* 0x040fe40003f44070 */
[----:B------:R-:W-:-:S02]  /*0af0*/  ISETP.GT.U32.AND P3, PT, R10, R8, PT ;  /* 0x000000080a00720c */ /* 0x000fc40003f64070 */
[----:B------:R-:W-:Y:S02]  /*0b00*/  ISETP.GT.U32.AND P1, PT, R11, R6, PT ;  /* 0x000000060b00720c */ /* 0x000fe40003f24070 */
[----:B------:R-:W-:Y:S02]  /*0b10*/  ISETP.NE.AND P0, PT, R12, RZ, PT ;  /* 0x000000ff0c00720c */ /* 0x000fe40003f05270 */
[----:B------:R-:W-:Y:S02]  /*0b20*/  SHF.R.U32.HI R14, RZ, 0x5, R3 ;  /* 0x00000005ff0e7819 */ /* 0x000fe40000011603 */
[----:B0-----:R-:W-:Y:S02]  /*0b30*/  R2UR UR8, R17 ;  /* 0x00000000110872ca */ /* 0x001fe400000e0000 */
[----:B------:R-:W-:Y:S01]  /*0b40*/  R2UR UR16, R14 ;  /* 0x000000000e1072ca */ /* 0x000fe200000e0000 */
[--C-:B------:R-:W-:Y:S01]  /*0b50*/  @!P2 IMAD.IADD R7, R7, 0x1, -R10.reuse ;  /* 0x000000010707a824 */ /* 0x100fe200078e0a0a */
[----:B------:R-:W-:Y:S01]  /*0b60*/  ISETP.GE.AND P2, PT, R0, RZ, PT ;  /* 0x000000ff0000720c */ /* 0x000fe20003f46270 */
[----:B------:R-:W-:-:S02]  /*0b70*/  @!P3 IMAD.IADD R8, R8, 0x1, -R10 ;  /* 0x000000010808b824 */ /* 0x000fc400078e0a0a */
[----:B------:R-:W-:Y:S01]  /*0b80*/  @!P1 IMAD.IADD R6, R6, 0x1, -R11 ;  /* 0x0000000106069824 */ /* 0x000fe200078e0a0b */
[C---:B------:R-:W-:Y:S02]  /*0b90*/  ISETP.GT.U32.AND P3, PT, R10.reuse, R7, PT ;  /* 0x000000070a00720c */ /* 0x040fe40003f64070 */
[----:B------:R-:W-:Y:S01]  /*0ba0*/  ISETP.GT.U32.AND P4, PT, R10, R8, PT ;  /* 0x000000080a00720c */ /* 0x000fe20003f84070 */
[----:B------:R-:W-:Y:S01]  /*0bb0*/  IMAD.MOV.U32 R26, RZ, RZ, R6 ;  /* 0x000000ffff1a7224 */ /* 0x000fe200078e0006 */
[----:B------:R-:W-:Y:S01]  /*0bc0*/  ISETP.GE.AND P1, PT, R16, RZ, PT ;  /* 0x000000ff1000720c */ /* 0x000fe20003f26270 */
[C---:B-1----:R-:W-:Y:S02]  /*0bd0*/  VIADD R6, R4.reuse, 0xfffffffe ;  /* 0xfffffffe04067836 */ /* 0x042fe40000000000 */
[----:B------:R-:W-:Y:S01]  /*0be0*/  VIADD R9, R4, 0xfffffff8 ;  /* 0xfffffff804097836 */ /* 0x000fe20000000000 */
[----:B------:R-:W-:Y:S01]  /*0bf0*/  USHF.L.U32 UR5, UR16, 0x2, URZ ;  /* 0x0000000210057899 */ /* 0x000fe200080006ff */
[----:B------:R-:W-:Y:S01]  /*0c00*/  @!P2 IMAD.MOV R26, RZ, RZ, -R26 ;  /* 0x000000ffff1aa224 */ /* 0x000fe200078e0a1a */
[----:B------:R-:W-:Y:S01]  /*0c10*/  ISETP.GE.U32.AND P2, PT, R6, 0x7fffffdf, PT ;  /* 0x7fffffdf0600780c */ /* 0x000fe20003f46070 */
[----:B------:R-:W-:Y:S01]  /*0c20*/  VIADD R6, R4, 0xffffffed ;  /* 0xffffffed04067836 */ /* 0x000fe20000000000 */
[----:B------:R-:W-:Y:S01]  /*0c30*/  @!P0 LOP3.LUT R26, RZ, R12, RZ, 0x33, !PT ;  /* 0x0000000cff1a8212 */ /* 0x000fe200078e33ff */
[--C-:B------:R-:W-:Y:S01]  /*0c40*/  @!P3 IMAD.IADD R7, R7, 0x1, -R10.reuse ;  /* 0x000000010707b824 */ /* 0x100fe200078e0a0a */
[----:B------:R-:W-:Y:S01]  /*0c50*/  ISETP.GE.U32.AND P0, PT, R9, 0x7fffffd9, PT ;  /* 0x7fffffd90900780c */ /* 0x000fe20003f06070 */
[----:B------:R-:W-:Y:S01]  /*0c60*/  @!P4 IMAD.IADD R8, R8, 0x1, -R10 ;  /* 0x000000010808c824 */ /* 0x000fe200078e0a0a */
[----:B------:R-:W-:Y:S01]  /*0c70*/  ISETP.GE.U32.AND P6, PT, R6, 0x7fffffce, PT ;  /* 0x7fffffce0600780c */ /* 0x000fe20003fc6070 */
[C---:B------:R-:W-:Y:S01]  /*0c80*/  VIADD R10, R4.reuse, 0xffffffec ;  /* 0xffffffec040a7836 */ /* 0x040fe20000000000 */
[----:B------:R-:W-:Y:S01]  /*0c90*/  USHF.L.U32 UR4, UR16, 0x15, URZ ;  /* 0x0000001510047899 */ /* 0x000fe200080006ff */
[C---:B------:R-:W-:Y:S01]  /*0ca0*/  VIADD R9, R4.reuse, 0xffffffef ;  /* 0xffffffef04097836 */ /* 0x040fe20000000000 */
[----:B------:R-:W-:Y:S01]  /*0cb0*/  ULOP3.LUT UR5, UR5, 0x10, URZ, 0xc0, !UPT ;  /* 0x0000001005057892 */ /* 0x000fe2000f8ec0ff */
[----:B------:R-:W-:Y:S01]  /*0cc0*/  VIADD R11, R4, 0xffffffee ;  /* 0xffffffee040b7836 */ /* 0x000fe20000000000 */
[----:B------:R-:W-:Y:S01]  /*0cd0*/  ISETP.GE.U32.AND P4, PT, R10, 0x7fffffcd, PT ;  /* 0x7fffffcd0a00780c */ /* 0x000fe20003f86070 */
[C---:B------:R-:W-:Y:S01]  /*0ce0*/  VIADD R6, R4.reuse, 0xffffffe8 ;  /* 0xffffffe804067836 */ /* 0x040fe20000000000 */
[----:B------:R-:W-:Y:S01]  /*0cf0*/  ULOP3.LUT UR4, UR5, 0x600000, UR4, 0xf8, !UPT ;  /* 0x0060000005047892 */ /* 0x000fe2000f8ef804 */
[C---:B------:R-:W-:Y:S01]  /*0d00*/  VIADD R12, R4.reuse, 0xffffffea ;  /* 0xffffffea040c7836 */ /* 0x040fe20000000000 */
[----:B------:R-:W-:Y:S01]  /*0d10*/  SEL R10, RZ, 0x1, P4 ;  /* 0x00000001ff0a7807 */ /* 0x000fe20002000000 */
[C---:B------:R-:W-:Y:S01]  /*0d20*/  VIADD R15, R4.reuse, 0xffffffeb ;  /* 0xffffffeb040f7836 */ /* 0x040fe20000000000 */
[----:B------:R-:W-:Y:S01]  /*0d30*/  ISETP.GE.U32.AND P4, PT, R9, 0x7fffffd0, PT ;  /* 0x7fffffd00900780c */ /* 0x000fe20003f86070 */
[C---:B------:R-:W-:Y:S01]  /*0d40*/  VIADD R9, R4.reuse, 0xffffffe9 ;  /* 0xffffffe904097836 */ /* 0x040fe20000000000 */
[----:B------:R-:W-:Y:S01]  /*0d50*/  ISETP.GE.U32.AND P3, PT, R11, 0x7fffffcf, PT ;  /* 0x7fffffcf0b00780c */ /* 0x000fe20003f66070 */
[C---:B------:R-:W-:Y:S01]  /*0d60*/  VIADD R16, R4.reuse, 0xffffffe6 ;  /* 0xffffffe604107836 */ /* 0x040fe20000000000 */
[----:B------:R-:W-:Y:S01]  /*0d70*/  SEL R11, RZ, 0x1fffe, P6 ;  /* 0x0001fffeff0b7807 */ /* 0x000fe20003000000 */
[----:B------:R-:W-:Y:S01]  /*0d80*/  VIADD R19, R4, 0xffffffe7 ;  /* 0xffffffe704137836 */ /* 0x000fe20000000000 */
[----:B------:R-:W-:Y:S01]  /*0d90*/  ISETP.GE.U32.AND P6, PT, R6, 0x7fffffc9, PT ;  /* 0x7fffffc90600780c */ /* 0x000fe20003fc6070 */
[C---:B------:R-:W-:Y:S01]  /*0da0*/  VIADD R20, R4.reuse, 0xffffffe0 ;  /* 0xffffffe004147836 */ /* 0x040fe20000000000 */
[----:B------:R-:W-:Y:S01]  /*0db0*/  SEL R6, RZ, 0x4, P3 ;  /* 0x00000004ff067807 */ /* 0x000fe20001800000 */
[C---:B------:R-:W-:Y:S01]  /*0dc0*/  VIADD R22, R4.reuse, 0xfffffff7 ;  /* 0xfffffff704167836 */ /* 0x040fe20000000000 */
[----:B------:R-:W-:Y:S01]  /*0dd0*/  ISETP.GE.U32.AND P3, PT, R9, 0x7fffffca, PT ;  /* 0x7fffffca0900780c */ /* 0x000fe20003f66070 */
[----:B------:R-:W-:Y:S01]  /*0de0*/  VIADD R23, R4, 0xffffffe3 ;  /* 0xffffffe304177836 */ /* 0x000fe20000000000 */
[----:B------:R-:W-:Y:S01]  /*0df0*/  SEL R9, RZ, 0x7fff8, P4 ;  /* 0x0007fff8ff097807 */ /* 0x000fe20002000000 */
[----:B------:R-:W-:Y:S01]  /*0e00*/  IMAD.IADD R10, R10, 0x1, R11 ;  /* 0x000000010a0a7824 */ /* 0x000fe200078e020b */
[----:B------:R-:W-:Y:S01]  /*0e10*/  ISETP.GE.U32.AND P4, PT, R12, 0x7fffffcb, PT ;  /* 0x7fffffcb0c00780c */ /* 0x000fe20003f86070 */
[C---:B------:R-:W-:Y:S01]  /*0e20*/  VIADD R12, R4.reuse, 0xffffffe4 ;  /* 0xffffffe4040c7836 */ /* 0x040fe20000000000 */
[----:B------:R-:W-:Y:S01]  /*0e30*/  SEL R14, RZ, 0x1, P6 ;  /* 0x00000001ff0e7807 */ /* 0x000fe20003000000 */
[----:B------:R-:W-:Y:S01]  /*0e40*/  @!P5 IMAD.MOV R7, RZ, RZ, -R7 ;  /* 0x000000ffff07d224 */ /* 0x000fe200078e0a07 */
[----:B------:R-:W-:Y:S01]  /*0e50*/  ISETP.GE.U32.AND P6, PT, R15, 0x7fffffcc, PT ;  /* 0x7fffffcc0f00780c */ /* 0x000fe20003fc6070 */
[----:B------:R-:W-:Y:S01]  /*0e60*/  VIADD R15, R4, 0xffffffe5 ;  /* 0xffffffe5040f7836 */ /* 0x000fe20000000000 */
[----:B------:R-:W-:Y:S01]  /*0e70*/  SEL R17, RZ, 0x1fffe, P3 ;  /* 0x0001fffeff117807 */ /* 0x000fe20001800000 */
[----:B------:R-:W-:Y:S01]  /*0e80*/  @!P1 IMAD.MOV R8, RZ, RZ, -R8 ;  /* 0x000000ffff089224 */ /* 0x000fe200078e0a08 */
[----:B------:R-:W-:Y:S01]  /*0e90*/  ISETP.GE.U32.AND P3, PT, R12, 0x7fffffc5, PT ;  /* 0x7fffffc50c00780c */ /* 0x000fe20003f66070 */
[----:B------:R-:W-:Y:S01]  /*0ea0*/  IMAD R37, R26, R5, RZ ;  /* 0x000000051a257224 */ /* 0x000fe200078e02ff */
[----:B------:R-:W-:Y:S01]  /*0eb0*/  SEL R12, RZ, 0x4, P4 ;  /* 0x00000004ff0c7807 */ /* 0x000fe20002000000 */
[----:B------:R-:W-:Y:S01]  /*0ec0*/  IMAD.IADD R14, R14, 0x1, R17 ;  /* 0x000000010e0e7824 */ /* 0x000fe200078e0211 */
[----:B------:R-:W-:-:S02]  /*0ed0*/  ISETP.GE.U32.AND P4, PT, R15, 0x7fffffc6, PT ;  /* 0x7fffffc60f00780c */ /* 0x000fc40003f86070 */
[----:B------:R-:W-:Y:S02]  /*0ee0*/  SEL R15, RZ, 0x7fff8, P6 ;  /* 0x0007fff8ff0f7807 */ /* 0x000fe40003000000 */
[----:B------:R-:W-:Y:S01]  /*0ef0*/  ISETP.GE.U32.AND P6, PT, R16, 0x7fffffc7, PT ;  /* 0x7fffffc71000780c */ /* 0x000fe20003fc6070 */
[C---:B------:R-:W-:Y:S01]  /*0f00*/  VIADD R16, R4.reuse, 0xffffffe1 ;  /* 0xffffffe104107836 */ /* 0x040fe20000000000 */
[----:B------:R-:W-:Y:S02]  /*0f10*/  SEL R18, RZ, 0x1, P3 ;  /* 0x00000001ff127807 */ /* 0x000fe40001800000 */
[----:B------:R-:W-:Y:S01]  /*0f20*/  ISETP.GE.U32.AND P3, PT, R19, 0x7fffffc8, PT ;  /* 0x7fffffc81300780c */ /* 0x000fe20003f66070 */
[----:B------:R-:W-:Y:S01]  /*0f30*/  VIADD R19, R4, 0xffffffe2 ;  /* 0xffffffe204137836 */ /* 0x000fe20000000000 */
[----:B------:R-:W-:Y:S02]  /*0f40*/  SEL R21, RZ, 0x1fffe, P4 ;  /* 0x0001fffeff157807 */ /* 0x000fe40002000000 */
[----:B------:R-:W-:-:S02]  /*0f50*/  ISETP.GE.U32.AND P4, PT, R16, 0x7fffffc2, PT ;  /* 0x7fffffc21000780c */ /* 0x000fc40003f86070 */
[----:B------:R-:W-:Y:S01]  /*0f60*/  SEL R16, RZ, 0x4, P6 ;  /* 0x00000004ff107807 */ /* 0x000fe20003000000 */
[----:B------:R-:W-:Y:S01]  /*0f70*/  IMAD.IADD R18, R18, 0x1, R21 ;  /* 0x0000000112127824 */ /* 0x000fe200078e0215 */
[----:B------:R-:W-:Y:S02]  /*0f80*/  ISETP.GE.U32.AND P6, PT, R19, 0x7fffffc3, PT ;  /* 0x7fffffc31300780c */ /* 0x000fe40003fc6070 */
[----:B------:R-:W-:Y:S02]  /*0f90*/  SEL R19, RZ, 0x7fff8, P3 ;  /* 0x0007fff8ff137807 */ /* 0x000fe40001800000 */
[----:B------:R-:W-:Y:S02]  /*0fa0*/  ISETP.GE.U32.AND P3, PT, R20, 0x7fffffc1, PT ;  /* 0x7fffffc11400780c */ /* 0x000fe40003f66070 */
[----:B------:R-:W-:Y:S02]  /*0fb0*/  SEL R24, RZ, 0x1fffe, P4 ;  /* 0x0001fffeff187807 */ /* 0x000fe40002000000 */
[----:B------:R-:W-:-:S02]  /*0fc0*/  ISETP.GE.U32.AND P4, PT, R22, 0x7fffffd8, PT ;  /* 0x7fffffd81600780c */ /* 0x000fc40003f86070 */
[----:B------:R-:W-:Y:S02]  /*0fd0*/  SEL R22, RZ, 0x4, P6 ;  /* 0x00000004ff167807 */ /* 0x000fe40003000000 */
[----:B------:R-:W-:Y:S02]  /*0fe0*/  ISETP.GE.U32.AND P6, PT, R23, 0x7fffffc4, PT ;  /* 0x7fffffc41700780c */ /* 0x000fe40003fc6070 */
[----:B------:R-:W-:Y:S02]  /*0ff0*/  SEL R23, RZ, 0x1, P3 ;  /* 0x00000001ff177807 */ /* 0x000fe40001800000 */
[----:B------:R-:W-:Y:S02]  /*1000*/  LOP3.LUT R14, R14, 0x3, RZ, 0xc0, !PT ;  /* 0x000000030e0e7812 */ /* 0x000fe400078ec0ff */
[----:B------:R-:W-:Y:S01]  /*1010*/  SEL R11, RZ, 0x7fff8, P6 ;  /* 0x0007fff8ff0b7807 */ /* 0x000fe20003000000 */
[----:B------:R-:W-:Y:S01]  /*1020*/  IMAD.IADD R23, R23, 0x1, R24 ;  /* 0x0000000117177824 */ /* 0x000fe200078e0218 */
[----:B------:R-:W-:-:S02]  /*1030*/  LOP3.LUT R10, R10, 0x3, RZ, 0xc0, !PT ;  /* 0x000000030a0a7812 */ /* 0x000fc400078ec0ff */
[----:B------:R-:W-:Y:S02]  /*1040*/  IADD3 R12, PT, PT, R14, R15, R12 ;  /* 0x0000000f0e0c7210 */ /* 0x000fe40007ffe00c */
[----:B------:R-:W-:Y:S02]  /*1050*/  LOP3.LUT R23, R23, 0x3, RZ, 0xc0, !PT ;  /* 0x0000000317177812 */ /* 0x000fe400078ec0ff */
[----:B------:R-:W-:Y:S02]  /*1060*/  LOP3.LUT R18, R18, 0x3, RZ, 0xc0, !PT ;  /* 0x0000000312127812 */ /* 0x000fe400078ec0ff */
[----:B------:R-:W-:Y:S02]  /*1070*/  IADD3 R11, PT, PT, R23, R11, R22 ;  /* 0x0000000b170b7210 */ /* 0x000fe40007ffe016 */
[----:B------:R-:W-:Y:S01]  /*1080*/  IADD3 R6, PT, PT, R10, R9, R6 ;  /* 0x000000090a067210 */ /* 0x000fe20007ffe006 */
[----:B------:R-:W-:Y:S01]  /*1090*/  IMAD.SHL.U32 R9, R12, 0x100, RZ ;  /* 0x000001000c097824 */ /* 0x000fe200078e00ff */
[----:B------:R-:W-:Y:S01]  /*10a0*/  IADD3 R16, PT, PT, R18, R19, R16 ;  /* 0x0000001312107210 */ /* 0x000fe20007ffe010 */
[----:B------:R-:W-:Y:S01]  /*10b0*/  VIADD R10, R4, 0xfffffff0 ;  /* 0xfffffff0040a7836 */ /* 0x000fe20000000000 */
[----:B------:R-:W-:-:S02]  /*10c0*/  LOP3.LUT R11, R11, 0xf, RZ, 0xc0, !PT ;  /* 0x0000000f0b0b7812 */ /* 0x000fc400078ec0ff */
[----:B------:R-:W-:Y:S02]  /*10d0*/  LOP3.LUT R9, R9, 0xf00, RZ, 0xe2, !PT ;  /* 0x00000f0009097812 */ /* 0x000fe400078ee2ff */
[----:B------:R-:W-:Y:S01]  /*10e0*/  ISETP.NE.AND P6, PT, R13, RZ, PT ;  /* 0x000000ff0d00720c */ /* 0x000fe20003fc5270 */
[----:B------:R-:W-:Y:S01]  /*10f0*/  IMAD R11, R16, 0x10, R11 ;  /* 0x00000010100b7824 */ /* 0x000fe200078e020b */
[----:B------:R-:W-:Y:S01]  /*1100*/  ISETP.GE.U32.AND P5, PT, R10, 0x7fffffd1, PT ;  /* 0x7fffffd10a00780c */ /* 0x000fe20003fa6070 */
[----:B------:R-:W-:Y:S01]  /*1110*/  IMAD R9, R6, 0x1000, R9 ;  /* 0x0000100006097824 */ /* 0x000fe200078e0209 */
[----:B------:R-:W-:Y:S02]  /*1120*/  LOP3.LUT R6, RZ, R13, RZ, 0x33, !PT ;  /* 0x0000000dff067212 */ /* 0x000fe400078e33ff */
[----:B------:R-:W-:Y:S02]  /*1130*/  LOP3.LUT R12, R11, 0xff, RZ, 0xc0, !PT ;  /* 0x000000ff0b0c7812 */ /* 0x000fe400078ec0ff */
[----:B------:R-:W-:-:S02]  /*1140*/  ISETP.NE.U32.AND P1, PT, R39, RZ, PT ;  /* 0x000000ff2700720c */ /* 0x000fc40003f25070 */
[C---:B------:R-:W-:Y:S01]  /*1150*/  SEL R10, R6.reuse, R7, !P6 ;  /* 0x00000007060a7207 */ /* 0x040fe20007000000 */
[----:B------:R-:W-:Y:S01]  /*1160*/  IMAD.IADD R9, R9, 0x1, R12 ;  /* 0x0000000109097824 */ /* 0x000fe200078e020c */
[----:B------:R-:W-:Y:S02]  /*1170*/  SEL R13, R6, R8, !P6 ;  /* 0x00000008060d7207 */ /* 0x000fe40007000000 */
[----:B------:R-:W-:Y:S01]  /*1180*/  PRMT R5, RZ, 0x7610, R5 ;  /* 0x00007610ff057816 */ /* 0x000fe20000000005 */
[----:B---3--:R-:W-:Y:S06]  /*1190*/  BRA.U UP0, `(.L_x_5) ;  /* 0x0000000100187547 */ /* 0x008fec000b800000 */
[----:B------:R-:W-:Y:S01]  /*11a0*/  ELECT P6, URZ, PT ;  /* 0x0000000000ff782f */ /* 0x000fe200038c0000 */
[----:B------:R-:W-:Y:S01]  /*11b0*/  IMAD.MOV.U32 R6, RZ, RZ, 0x1 ;  /* 0x00000001ff067424 */ /* 0x000fe200078e00ff */
[----:B------:R-:W-:Y:S01]  /*11c0*/  UMOV UR5, 0x40 ;  /* 0x0000004000057882 */ /* 0x000fe20000000000 */
[----:B------:R-:W-:Y:S01]  /*11d0*/  UVIRTCOUNT.DEALLOC.SMPOOL 0x80 ;  /* 0x000000800000784c */ /* 0x000fe20000000000 */
[----:B------:R-:W-:-:S09]  /*11e0*/  ULEA UR5, UR6, UR5, 0x18 ;  /* 0x0000000506057291 */ /* 0x000fd2000f8ec0ff */
[----:B------:R0:W-:Y:S03]  /*11f0*/  @P6 STS.U8 [UR5], R6 ;  /* 0x00000006ff006988 */ /* 0x0001e60008000005 */
.L_x_5:
[----:B------:R-:W-:Y:S01]  /*1200*/  UIADD3 UR10, UPT, UPT, UR8, UR4, URZ ;  /* 0x00000004080a7290 */ /* 0x000fe2000fffe0ff */
[----:B------:R-:W-:Y:S01]  /*1210*/  IMAD.SHL.U32 R40, R37, 0x2, RZ ;  /* 0x0000000225287824 */ /* 0x000fe200078e00ff */
[----:B------:R-:W-:Y:S01]  /*1220*/  VOTEU.ALL UP1, P1 ;  /* 0x0000000000ff7886 */ /* 0x000fe20000820000 */
[----:B------:R-:W-:Y:S01]  /*1230*/  UIADD3 UR11, UPT, UPT, UR9, 0x800, URZ ;  /* 0x00000800090b7890 */ /* 0x000fe2000fffe0ff */
[----:B------:R-:W-:Y:S01]  /*1240*/  IMAD.SHL.U32 R21, R60, 0x2, RZ ;  /* 0x000000023c157824 */ /* 0x000fe200078e00ff */
[----:B------:R-:W-:Y:S01]  /*1250*/  VOTEU.ALL UP2, P1 ;  /* 0x0000000000ff7886 */ /* 0x000fe20000840000 */
[C---:B0-----:R-:W-:Y:S01]  /*1260*/  IADD3 R6, P6, PT, R40.reuse, UR12, RZ ;  /* 0x0000000c28067c10 */ /* 0x041fe2000ffde0ff */
[----:B------:R-:W-:Y:S01]  /*1270*/  VIADD R35, R40, UR12 ;  /* 0x0000000c28237c36 */ /* 0x000fe20008000000 */
[----:B------:R-:W-:-:S04]  /*1280*/  @!UP1 UIADD3 UR4, UPT, UPT, -UR7, 0x100000, URZ ;  /* 0x0010000007049890 */ /* 0x000fc8000fffe1ff */
[----:B------:R-:W-:Y:S02]  /*1290*/  @!UP1 USHF.L.U32 UR5, UR4, 0xb, URZ ;  /* 0x0000000b04059899 */ /* 0x000fe400080006ff */
[----:B------:R-:W-:Y:S01]  /*12a0*/  @!UP1 USHF.L.U32 UR4, UR4, 0x1, URZ ;  /* 0x0000000104049899 */ /* 0x000fe200080006ff */
[----:B------:R-:W-:Y:S01]  /*12b0*/  STTM.x16 tmem[UR10], RZ ;  /* 0x000000ff000079ed */ /* 0x000fe2000824000a */
[----:B------:R-:W0:Y:S02]  /*12c0*/  FENCE.VIEW.ASYNC.T ;  /* 0x00000000000073c6 */ /* 0x000e240000000200 */
[----:B0-----:R-:W-:Y:S01]  /*12d0*/  BAR.SYNC.DEFER_BLOCKING 0x0 ;  /* 0x0000000000007b1d */ /* 0x001fe20000010000 */
[----:B------:R-:W-:Y:S01]  /*12e0*/  LEA.HI.X.SX32 R7, R37, UR13, 0x1, P6 ;  /* 0x0000000d25077c11 */ /* 0x000fe2000b0f0eff */
[----:B------:R-:W-:Y:S01]  /*12f0*/  IMAD R22, R60, 0xe, RZ ;  /* 0x0000000e3c167824 */ /* 0x000fe200078e02ff */
[C---:B------:R-:W-:Y:S01]  /*1300*/  IADD3 RZ, P6, PT, R21.reuse, R6, RZ ;  /* 0x0000000615ff7210 */ /* 0x040fe20007fde0ff */
[----:B------:R-:W-:-:S02]  /*1310*/  IMAD.IADD R14, R21, 0x1, R35 ;  /* 0x00000001150e7824 */ /* 0x000fc400078e0223 */
[----:B------:R-:W-:Y:S01]  /*1320*/  VIADD R8, R4, 0xfffffffd ;  /* 0xfffffffd04087836 */ /* 0x000fe20000000000 */
[CC--:B------:R-:W-:Y:S01]  /*1330*/  LEA.HI.X.SX32 R15, R60.reuse, R7.reuse, 0x1, P6 ;  /* 0x000000073c0f7211 */ /* 0x0c0fe200030f0eff */
[----:B------:R-:W0:Y:S02]  /*1340*/  FENCE.VIEW.ASYNC.S ;  /* 0x00000000000073c6 */ /* 0x000e240000000000 */
[----:B0-----:R0:W1:Y:S02]  /*1350*/  @!UP2 SYNCS.EXCH.64 URZ, [UR11], UR4 ;  /* 0x000000040bffa5b2 */ /* 0x0010640008000100 */
[----:B-1----:R-:W-:Y:S01]  /*1360*/  BAR.SYNC.DEFER_BLOCKING 0x0 ;  /* 0x0000000000007b1d */ /* 0x002fe20000010000 */
[----:B------:R-:W-:Y:S01]  /*1370*/  IMAD R23, R60, 0x7, RZ ;  /* 0x000000073c177824 */ /* 0x000fe200078e02ff */
[-C--:B------:R-:W-:Y:S01]  /*1380*/  IADD3 RZ, P6, PT, R22, R6.reuse, RZ ;  /* 0x0000000616ff7210 */ /* 0x080fe20007fde0ff */
[C---:B------:R-:W-:Y:S01]  /*1390*/  IMAD.SHL.U32 R24, R60.reuse, 0x8, RZ ;  /* 0x000000083c187824 */ /* 0x040fe200078e00ff */
[----:B------:R-:W-:Y:S01]  /*13a0*/  LOP3.LUT R16, R9, 0xffff, RZ, 0xc0, !PT ;  /* 0x0000ffff09107812 */ /* 0x000fe200078ec0ff */
[----:B------:R-:W-:Y:S01]  /*13b0*/  IMAD R17, R60, 0x1e, RZ ;  /* 0x0000001e3c117824 */ /* 0x000fe200078e02ff */
[-C--:B------:R-:W-:Y:S01]  /*13c0*/  LEA.HI.X.SX32 R19, R23, R7.reuse, 0x1, P6 ;  /* 0x0000000717137211 */ /* 0x080fe200030f0eff */
[----:B------:R-:W-:Y:S01]  /*13d0*/  IMAD.IADD R18, R22, 0x1, R35 ;  /* 0x0000000116127824 */ /* 0x000fe200078e0223 */
[CC--:B------:R-:W-:Y:S01]  /*13e0*/  LEA R26, P6, R60.reuse, R6.reuse, 0x4 ;  /* 0x000000063c1a7211 */ /* 0x0c0fe200078c20ff */
[----:B------:R-:W-:Y:S01]  /*13f0*/  IMAD R11, R60, 0xf, RZ ;  /* 0x0000000f3c0b7824 */ /* 0x000fe200078e02ff */
[----:B------:R-:W-:Y:S01]  /*1400*/  SHF.R.U32.HI R9, RZ, 0xf, R16 ;  /* 0x0000000fff097819 */ /* 0x000fe20000011610 */
[----:B------:R-:W-:Y:S01]  /*1410*/  VIADD R12, R4, 0xfffffffc ;  /* 0xfffffffc040c7836 */ /* 0x000fe20000000000 */
[----:B------:R-:W-:Y:S01]  /*1420*/  LEA.HI.X.SX32 R27, R24, R7, 0x1, P6 ;  /* 0x00000007181b7211 */ /* 0x000fe200030f0eff */
[----:B------:R-:W-:Y:S01]  /*1430*/  IMAD R25, R60, 0x6, RZ ;  /* 0x000000063c197824 */ /* 0x000fe200078e02ff */
[----:B------:R-:W-:-:S02]  /*1440*/  IADD3 R28, P6, PT, R17, R6, RZ ;  /* 0x00000006111c7210 */ /* 0x000fc40007fde0ff */
[----:B------:R-:W-:Y:S02]  /*1450*/  PRMT R38, RZ, 0x7610, R38 ;  /* 0x00007610ff267816 */ /* 0x000fe40000000026 */
[----:B------:R-:W-:Y:S01]  /*1460*/  PRMT R51, RZ, 0x7610, R51 ;  /* 0x00007610ff337816 */ /* 0x000fe20000000033 */
[C---:B------:R-:W-:Y:S01]  /*1470*/  IMAD R43, R60.reuse, 0x22, RZ ;  /* 0x000000223c2b7824 */ /* 0x040fe200078e02ff */
[----:B------:R-:W-:Y:S01]  /*1480*/  PRMT R53, RZ, 0x7610, R53 ;  /* 0x00007610ff357816 */ /* 0x000fe20000000035 */
[C---:B------:R-:W-:Y:S01]  /*1490*/  IMAD R45, R60.reuse, 0x12, RZ ;  /* 0x000000123c2d7824 */ /* 0x040fe200078e02ff */
[----:B------:R-:W-:Y:S01]  /*14a0*/  PRMT R52, RZ, 0x7610, R52 ;  /* 0x00007610ff347816 */ /* 0x000fe20000000034 */
[----:B------:R-:W-:Y:S01]  /*14b0*/  IMAD R47, R60, 0x24, RZ ;  /* 0x000000243c2f7824 */ /* 0x000fe200078e02ff */
[----:B------:R1:W5:Y:S01]  /*14c0*/  @!P2 LDG.E.U16 R5, desc[UR22][R14.64] ;  /* 0x000000160e05a981 */ /* 0x000362000c1e1500 */
[----:B------:R-:W-:Y:S01]  /*14d0*/  ISETP.GE.U32.AND P2, PT, R8, 0x7fffffde, PT ;  /* 0x7fffffde0800780c */ /* 0x000fe20003f46070 */
[----:B------:R-:W-:Y:S01]  /*14e0*/  IMAD R49, R60, 0x26, RZ ;  /* 0x000000263c317824 */ /* 0x000fe200078e02ff */
[----:B------:R-:W-:-:S02]  /*14f0*/  PRMT R8, RZ, 0x7610, R8 ;  /* 0x00007610ff087816 */ /* 0x000fc40000000008 */
[----:B------:R-:W-:Y:S02]  /*1500*/  PRMT R50, RZ, 0x7610, R50 ;  /* 0x00007610ff327816 */ /* 0x000fe40000000032 */
[----:B------:R-:W-:Y:S02]  /*1510*/  PRMT R55, RZ, 0x7610, R55 ;  /* 0x00007610ff377816 */ /* 0x000fe40000000037 */
[----:B------:R-:W-:Y:S01]  /*1520*/  PRMT R64, RZ, 0x7610, R64 ;  /* 0x00007610ff407816 */ /* 0x000fe20000000040 */
[----:B------:R-:W5:Y:S01]  /*1530*/  @!P0 LDG.E.U16 R8, desc[UR22][R18.64] ;  /* 0x0000001612088981 */ /* 0x000f62000c1e1500 */
[----:B------:R-:W-:Y:S02]  /*1540*/  LOP3.LUT P0, RZ, R9, 0x1, RZ, 0xc0, !PT ;  /* 0x0000000109ff7812 */ /* 0x000fe4000780c0ff */
[----:B------:R-:W-:Y:S02]  /*1550*/  PRMT R54, RZ, 0x7610, R54 ;  /* 0x00007610ff367816 */ /* 0x000fe40000000036 */
[----:B------:R-:W-:-:S02]  /*1560*/  PRMT R69, RZ, 0x7610, R69 ;  /* 0x00007610ff457816 */ /* 0x000fc40000000045 */
[----:B------:R-:W-:Y:S02]  /*1570*/  PRMT R65, RZ, 0x7610, R65 ;  /* 0x00007610ff417816 */ /* 0x000fe40000000041 */
[----:B------:R-:W-:Y:S02]  /*1580*/  PRMT R66, RZ, 0x7610, R66 ;  /* 0x00007610ff427816 */ /* 0x000fe40000000042 */
[----:B------:R-:W-:Y:S02]  /*1590*/  PRMT R67, RZ, 0x7610, R67 ;  /* 0x00007610ff437816 */ /* 0x000fe40000000043 */
[----:B------:R-:W-:Y:S02]  /*15a0*/  PRMT R70, RZ, 0x7610, R70 ;  /* 0x00007610ff467816 */ /* 0x000fe40000000046 */
[----:B------:R-:W-:Y:S01]  /*15b0*/  PRMT R68, RZ, 0x7610, R68 ;  /* 0x00007610ff447816 */ /* 0x000fe20000000044 */
[----:B------:R-:W-:Y:S01]  /*15c0*/  IMAD R59, R60, 0x1c, RZ ;  /* 0x0000001c3c3b7824 */ /* 0x000fe200078e02ff */
[----:B------:R-:W-:-:S02]  /*15d0*/  PRMT R9, RZ, 0x7610, R9 ;  /* 0x00007610ff097816 */ /* 0x000fc40000000009 */
[----:B------:R-:W-:Y:S01]  /*15e0*/  PRMT R74, RZ, 0x7610, R74 ;  /* 0x00007610ff4a7816 */ /* 0x000fe2000000004a */
[C---:B------:R-:W-:Y:S01]  /*15f0*/  IMAD R57, R60.reuse, 0x32, RZ ;  /* 0x000000323c397824 */ /* 0x040fe200078e02ff */
[-C--:B------:R-:W-:Y:S01]  /*1600*/  LEA.HI.X.SX32 R29, R11, R7.reuse, 0x1, P6 ;  /* 0x000000070b1d7211 */ /* 0x080fe200030f0eff */
[C---:B------:R-:W-:Y:S01]  /*1610*/  IMAD R73, R60.reuse, 0x34, RZ ;  /* 0x000000343c497824 */ /* 0x040fe200078e02ff */
[----:B------:R-:W-:Y:S01]  /*1620*/  PRMT R11, RZ, 0x7610, R11 ;  /* 0x00007610ff0b7816 */ /* 0x000fe2000000000b */
[C---:B-1----:R-:W-:Y:S01]  /*1630*/  IMAD.SHL.U32 R15, R60.reuse, 0x10, RZ ;  /* 0x000000103c0f7824 */ /* 0x042fe200078e00ff */
[-C--:B------:R-:W-:Y:S01]  /*1640*/  LEA R32, P6, R60, R6.reuse, 0x5 ;  /* 0x000000063c207211 */ /* 0x080fe200078c28ff */
[----:B------:R-:W-:Y:S01]  /*1650*/  VIADD R14, R4, 0xfffffffb ;  /* 0xfffffffb040e7836 */ /* 0x000fe20000000000 */
[----:B------:R1:W5:Y:S01]  /*1660*/  @!P4 LDG.E.U16 R9, desc[UR22][R26.64] ;  /* 0x000000161a09c981 */ /* 0x000362000c1e1500 */
[----:B------:R-:W-:Y:S01]  /*1670*/  ISETP.GE.U32.AND P4, PT, R12, 0x7fffffdd, PT ;  /* 0x7fffffdd0c00780c */ /* 0x000fe20003f86070 */
[C---:B------:R-:W-:Y:S01]  /*1680*/  IMAD R75, R60.reuse, 0x36, RZ ;  /* 0x000000363c4b7824 */ /* 0x040fe200078e02ff */
[----:B------:R-:W-:Y:S01]  /*1690*/  PRMT R12, RZ, 0x7610, R12 ;  /* 0x00007610ff0c7816 */ /* 0x000fe2000000000c */
[----:B------:R2:W5:Y:S01]  /*16a0*/  @!P5 LDG.E.U16 R11, desc[UR22][R28.64] ;  /* 0x000000161c0bd981 */ /* 0x000562000c1e1500 */
[----:B------:R-:W-:Y:S01]  /*16b0*/  LEA.HI.X.SX32 R33, R15, R7, 0x1, P6 ;  /* 0x000000070f217211 */ /* 0x000fe200030f0eff */
[----:B------:R-:W-:Y:S01]  /*16c0*/  IMAD R77, R60, 0x38, RZ ;  /* 0x000000383c4d7824 */ /* 0x000fe200078e02ff */
[----:B------:R-:W-:Y:S01]  /*16d0*/  ISETP.GE.U32.AND P5, PT, R14, 0x7fffffdc, PT ;  /* 0x7fffffdc0e00780c */ /* 0x000fe20003fa6070 */
[----:B------:R-:W-:Y:S01]  /*16e0*/  VIADD R14, R4, 0xfffffffa ;  /* 0xfffffffa040e7836 */ /* 0x000fe20000000000 */
[C---:B------:R-:W-:Y:S01]  /*16f0*/  LEA RZ, P6, R60.reuse, R6, 0x2 ;  /* 0x000000063cff7211 */ /* 0x040fe200078c10ff */
[----:B------:R3:W5:Y:S01]  /*1700*/  @P0 LDG.E.U16 R12, desc[UR22][R32.64] ;  /* 0x00000016200c0981 */ /* 0x000762000c1e1500 */
[----:B-1----:R-:W-:-:S02]  /*1710*/  IMAD R26, R60, 0x3, RZ ;  /* 0x000000033c1a7824 */ /* 0x002fc400078e02ff */
[C---:B------:R-:W-:Y:S01]  /*1720*/  IMAD R79, R60.reuse, 0x3a, RZ ;  /* 0x0000003a3c4f7824 */ /* 0x040fe200078e02ff */
[-C--:B------:R-:W-:Y:S02]  /*1730*/  LEA.HI.X.SX32 R19, R21, R7.reuse, 0x1, P6 ;  /* 0x0000000715137211 */ /* 0x080fe400030f0eff */
[----:B------:R-:W-:Y:S01]  /*1740*/  PRMT R71, RZ, 0x7610, R71 ;  /* 0x00007610ff477816 */ /* 0x000fe20000000047 */
[----:B------:R-:W-:Y:S01]  /*1750*/  IMAD R63, R60, 0x1d, RZ ;  /* 0x0000001d3c3f7824 */ /* 0x000fe200078e02ff */
[----:B------:R-:W-:Y:S01]  /*1760*/  ISETP.GE.U32.AND P0, PT, R14, 0x7fffffdb, PT ;  /* 0x7fffffdb0e00780c */ /* 0x000fe20003f06070 */
[C---:B------:R-:W-:Y:S01]  /*1770*/  IMAD R81, R60.reuse, 0x3c, RZ ;  /* 0x0000003c3c517824 */ /* 0x040fe200078e02ff */
[C---:B------:R-:W-:Y:S01]  /*1780*/  IADD3 RZ, P6, PT, R25.reuse, R6, RZ ;  /* 0x0000000619ff7210 */ /* 0x040fe20007fde0ff */
[----:B------:R-:W-:Y:S01]  /*1790*/  IMAD R18, R60, 0x4, R35 ;  /* 0x000000043c127824 */ /* 0x000fe200078e0223 */
[----:B------:R-:W-:Y:S01]  /*17a0*/  PRMT R14, RZ, 0x7610, R14 ;  /* 0x00007610ff0e7816 */ /* 0x000fe2000000000e */
[----:B------:R-:W-:Y:S01]  /*17b0*/  VIADD R27, R4, 0xfffffff9 ;  /* 0xfffffff9041b7836 */ /* 0x000fe20000000000 */
[----:B------:R-:W-:Y:S01]  /*17c0*/  PRMT R15, RZ, 0x7610, R15 ;  /* 0x00007610ff0f7816 */ /* 0x000fe2000000000f */
[----:B------:R-:W-:Y:S01]  /*17d0*/  IMAD.IADD R30, R25, 0x1, R35 ;  /* 0x00000001191e7824 */ /* 0x000fe200078e0223 */
[----:B------:R-:W-:Y:S01]  /*17e0*/  LEA.HI.X.SX32 R31, R26, R7, 0x1, P6 ;  /* 0x000000071a1f7211 */ /* 0x000fe200030f0eff */
[----:B0-----:R-:W0:Y:S01]  /*17f0*/  LDCU UR4, c[0x0][0x3b0] ;  /* 0x00007600ff0477ac */ /* 0x001e220008000800 */
[----:B------:R-:W5:Y:S01]  /*1800*/  @!P2 LDG.E.U16 R14, desc[UR22][R18.64] ;  /* 0x00000016120ea981 */ /* 0x000f62000c1e1500 */
[----:B------:R-:W-:Y:S01]  /*1810*/  ISETP.GE.U32.AND P2, PT, R27, 0x7fffffda, PT ;  /* 0x7fffffda1b00780c */ /* 0x000fe20003f46070 */
[----:B------:R-:W-:-:S02]  /*1820*/  IMAD.SHL.U32 R27, R60, 0x4, RZ ;  /* 0x000000043c1b7824 */ /* 0x000fc400078e00ff */
[----:B------:R1:W5:Y:S01]  /*1830*/  @!P4 LDG.E.U16 R15, desc[UR22][R30.64] ;  /* 0x000000161e0fc981 */ /* 0x000362000c1e1500 */
[-C--:B------:R-:W-:Y:S01]  /*1840*/  LEA RZ, P4, R60, R6.reuse, 0x3 ;  /* 0x000000063cff7211 */ /* 0x080fe200078818ff */
[----:B--2---:R-:W-:Y:S02]  /*1850*/  VIADD R29, R4, 0xfffffff6 ;  /* 0xfffffff6041d7836 */ /* 0x004fe40000000000 */
[C---:B------:R-:W-:Y:S01]  /*1860*/  IMAD R28, R60.reuse, 0xa, RZ ;  /* 0x0000000a3c1c7824 */ /* 0x040fe200078e02ff */
[-C--:B---3--:R-:W-:Y:S01]  /*1870*/  LEA.HI.X.SX32 R33, R27, R7.reuse, 0x1, P4 ;  /* 0x000000071b217211 */ /* 0x088fe200020f0eff */
[C-C-:B------:R-:W-:Y:S01]  /*1880*/  IMAD R32, R60.reuse, 0x8, R35.reuse ;  /* 0x000000083c207824 */ /* 0x140fe200078e0223 */
[----:B------:R-:W-:Y:S01]  /*1890*/  ISETP.GE.U32.AND P4, PT, R29, 0x7fffffd7, PT ;  /* 0x7fffffd71d00780c */ /* 0x000fe20003f86070 */
[----:B------:R-:W-:Y:S01]  /*18a0*/  IMAD R29, R60, 0x5, RZ ;  /* 0x000000053c1d7824 */ /* 0x000fe200078e02ff */
[----:B------:R-:W-:Y:S01]  /*18b0*/  IADD3 RZ, P6, PT, R28, R6, RZ ;  /* 0x000000061cff7210 */ /* 0x000fe20007fde0ff */
[----:B-1----:R-:W-:Y:S01]  /*18c0*/  VIADD R31, R4, 0xfffffff5 ;  /* 0xfffffff5041f7836 */ /* 0x002fe20000000000 */
[----:B------:R1:W5:Y:S01]  /*18d0*/  @!P5 LDG.E.U16 R38, desc[UR22][R32.64] ;  /* 0x000000162026d981 */ /* 0x000362000c1e1500 */
[----:B------:R-:W-:Y:S01]  /*18e0*/  IMAD R30, R60, 0xc, RZ ;  /* 0x0000000c3c1e7824 */ /* 0x000fe200078e02ff */
[----:B------:R-:W-:Y:S01]  /*18f0*/  LEA.HI.X.SX32 R19, R29, R7, 0x1, P6 ;  /* 0x000000071d137211 */ /* 0x000fe200030f0eff */
[----:B------:R-:W-:Y:S01]  /*1900*/  IMAD.IADD R18, R28, 0x1, R35 ;  /* 0x000000011c127824 */ /* 0x000fe200078e0223 */
[----:B------:R-:W-:-:S02]  /*1910*/  ISETP.GE.U32.AND P5, PT, R31, 0x7fffffd6, PT ;  /* 0x7fffffd61f00780c */ /* 0x000fc40003fa6070 */
[----:B------:R-:W-:Y:S02]  /*1920*/  SHF.R.U32.HI R31, RZ, 0xe, R16 ;  /* 0x0000000eff1f7819 */ /* 0x000fe40000011610 */
[CC--:B------:R-:W-:Y:S01]  /*1930*/  IADD3 RZ, P6, PT, R30.reuse, R6.reuse, RZ ;  /* 0x000000061eff7210 */ /* 0x0c0fe20007fde0ff */
[----:B------:R2:W5:Y:S01]  /*1940*/  @!P0 LDG.E.U16 R51, desc[UR22][R18.64] ;  /* 0x0000001612338981 */ /* 0x000562000c1e1500 */
[----:B------:R-:W-:Y:S01]  /*1950*/  LOP3.LUT P0, RZ, R31, 0x1, RZ, 0xc0, !PT ;  /* 0x000000011fff7812 */ /* 0x000fe2000780c0ff */
[----:B-1----:R-:W-:Y:S01]  /*1960*/  IMAD.IADD R32, R30, 0x1, R35 ;  /* 0x000000011e207824 */ /* 0x002fe200078e0223 */
[----:B------:R-:W-:Y:S01]  /*1970*/  LEA.HI.X.SX32 R33, R25, R7, 0x1, P6 ;  /* 0x0000000719217211 */ /* 0x000fe200030f0eff */
[----:B------:R-:W-:Y:S01]  /*1980*/  VIADD R35, R4, 0xfffffff4 ;  /* 0xfffffff404237836 */ /* 0x000fe20000000000 */
[----:B------:R-:W-:Y:S01]  /*1990*/  IADD3 R34, P6, PT, R43, R6, RZ ;  /* 0x000000062b227210 */ /* 0x000fe20007fde0ff */
[----:B------:R-:W-:Y:S01]  /*19a0*/  IMAD R31, R60, 0x11, RZ ;  /* 0x000000113c1f7824 */ /* 0x000fe200078e02ff */
[----:B------:R-:W-:Y:S01]  /*19b0*/  PRMT R43, RZ, 0x7610, R43 ;  /* 0x00007610ff2b7816 */ /* 0x000fe2000000002b */
[----:B------:R1:W5:Y:S01]  /*19c0*/  @!P2 LDG.E.U16 R53, desc[UR22][R32.64] ;  /* 0x000000162035a981 */ /* 0x000362000c1e1500 */
[----:B------:R-:W-:-:S02]  /*19d0*/  ISETP.GE.U32.AND P2, PT, R35, 0x7fffffd5, PT ;  /* 0x7fffffd52300780c */ /* 0x000fc40003f46070 */
[-C--:B------:R-:W-:Y:S01]  /*19e0*/  LEA.HI.X.SX32 R35, R31, R7.reuse, 0x1, P6 ;  /* 0x000000071f237211 */ /* 0x080fe200030f0eff */
[----:B------:R-:W-:Y:S01]  /*19f0*/  IMAD R31, R60, 0x9, RZ ;  /* 0x000000093c1f7824 */ /* 0x000fe200078e02ff */
[-C--:B--2---:R-:W-:Y:S02]  /*1a00*/  IADD3 R18, P6, PT, R45, R6.reuse, RZ ;  /* 0x000000062d127210 */ /* 0x084fe40007fde0ff */
[--C-:B------:R-:W-:Y:S01]  /*1a10*/  SHF.R.U32.HI R36, RZ, 0xd, R16.reuse ;  /* 0x0000000dff247819 */ /* 0x100fe20000011610 */
[----:B------:R2:W5:Y:S01]  /*1a20*/  @P0 LDG.E.U16 R43, desc[UR22][R34.64] ;  /* 0x00000016222b0981 */ /* 0x000562000c1e1500 */
[----:B------:R-:W-:Y:S02]  /*1a30*/  LEA.HI.X.SX32 R19, R31, R7, 0x1, P6 ;  /* 0x000000071f137211 */ /* 0x000fe400030f0eff */
[----:B------:R-:W-:Y:S02]  /*1a40*/  LOP3.LUT P0, RZ, R36, 0x1, RZ, 0xc0, !PT ;  /* 0x0000000124ff7812 */ /* 0x000fe4000780c0ff */
[----:B-1----:R-:W-:Y:S01]  /*1a50*/  SHF.R.U32.HI R33, RZ, 0xc, R16 ;  /* 0x0000000cff217819 */ /* 0x002fe20000011610 */
[----:B------:R1:W5:Y:S01]  /*1a60*/  @!P4 LDG.E.U16 R52, desc[UR22][R18.64] ;  /* 0x000000161234c981 */ /* 0x000362000c1e1500 */
[----:B------:R-:W-:-:S02]  /*1a70*/  IADD3 R32, P6, PT, R47, R6, RZ ;  /* 0x000000062f207210 */ /* 0x000fc40007fde0ff */
[----:B------:R-:W-:Y:S01]  /*1a80*/  LOP3.LUT P4, RZ, R33, 0x1, RZ, 0xc0, !PT ;  /* 0x0000000121ff7812 */ /* 0x000fe2000788c0ff */
[C---:B--2---:R-:W-:Y:S01]  /*1a90*/  IMAD R35, R60.reuse, 0x13, RZ ;  /* 0x000000133c237824 */ /* 0x044fe200078e02ff */
[-C--:B------:R-:W-:Y:S01]  /*1aa0*/  LEA.HI.X.SX32 R33, R45, R7.reuse, 0x1, P6 ;  /* 0x000000072d217211 */ /* 0x080fe200030f0eff */
[C---:B------:R-:W-:Y:S01]  /*1ab0*/  IMAD R45, R60.reuse, 0x14, RZ ;  /* 0x000000143c2d7824 */ /* 0x040fe200078e02ff */
[-C--:B------:R-:W-:Y:S02]  /*1ac0*/  IADD3 R34, P6, PT, R49, R6.reuse, RZ ;  /* 0x0000000631227210 */ /* 0x080fe40007fde0ff */
[----:B------:R-:W-:Y:S01]  /*1ad0*/  SHF.R.U32.HI R36, RZ, 0xb, R16 ;  /* 0x0000000bff247819 */ /* 0x000fe20000011610 */
[----:B------:R2:W5:Y:S01]  /*1ae0*/  @P0 LDG.E.U16 R50, desc[UR22][R32.64] ;  /* 0x0000001620320981 */ /* 0x000562000c1e1500 */
[----:B------:R-:W-:Y:S01]  /*1af0*/  LEA.HI.X.SX32 R35, R35, R7, 0x1, P6 ;  /* 0x0000000723237211 */ /* 0x000fe200030f0eff */
[----:B------:R-:W-:Y:S01]  /*1b00*/  IMAD R47, R60, 0x28, RZ ;  /* 0x000000283c2f7824 */ /* 0x000fe200078e02ff */
[----:B-1----:R-:W-:-:S02]  /*1b10*/  IADD3 R18, P6, PT, R45, R6, RZ ;  /* 0x000000062d127210 */ /* 0x002fc40007fde0ff */
[----:B------:R-:W-:Y:S01]  /*1b20*/  LOP3.LUT P0, RZ, R36, 0x1, RZ, 0xc0, !PT ;  /* 0x0000000124ff7812 */ /* 0x000fe2000780c0ff */
[----:B------:R-:W-:Y:S01]  /*1b30*/  VIADD R36, R4, 0xfffffff3 ;  /* 0xfffffff304247836 */ /* 0x000fe20000000000 */
[-C--:B------:R-:W-:Y:S01]  /*1b40*/  LEA.HI.X.SX32 R19, R28, R7.reuse, 0x1, P6 ;  /* 0x000000071c137211 */ /* 0x080fe200030f0eff */
[----:B------:R1:W5:Y:S01]  /*1b50*/  @P4 LDG.E.U16 R55, desc[UR22][R34.64] ;  /* 0x0000001622374981 */ /* 0x000362000c1e1500 */
[-C--:B------:R-:W-:Y:S01]  /*1b60*/  IADD3 R44, P6, PT, R47, R6.reuse, RZ ;  /* 0x000000062f2c7210 */ /* 0x080fe20007fde0ff */
[----:B------:R-:W-:Y:S01]  /*1b70*/  IMAD R47, R60, 0x2a, RZ ;  /* 0x0000002a3c2f7824 */ /* 0x000fe200078e02ff */
[----:B------:R-:W-:Y:S01]  /*1b80*/  ISETP.GE.U32.AND P4, PT, R36, 0x7fffffd4, PT ;  /* 0x7fffffd42400780c */ /* 0x000fe20003f86070 */
[----:B--2---:R-:W-:Y:S01]  /*1b90*/  VIADD R32, R4, 0xfffffff2 ;  /* 0xfffffff204207836 */ /* 0x004fe20000000000 */
[-C--:B------:R-:W-:Y:S01]  /*1ba0*/  LEA.HI.X.SX32 R45, R45, R7.reuse, 0x1, P6 ;  /* 0x000000072d2d7211 */ /* 0x080fe200030f0eff */
[C---:B------:R-:W-:Y:S01]  /*1bb0*/  IMAD R33, R60.reuse, 0x15, RZ ;  /* 0x000000153c217824 */ /* 0x040fe200078e02ff */
[----:B------:R-:W-:Y:S01]  /*1bc0*/  SHF.R.U32.HI R36, RZ, 0xa, R16 ;  /* 0x0000000aff247819 */ /* 0x000fe20000011610 */
[----:B------:R2:W5:Y:S01]  /*1bd0*/  @!P5 LDG.E.U16 R64, desc[UR22][R18.64] ;  /* 0x000000161240d981 */ /* 0x000562000c1e1500 */
[----:B-1----:R-:W-:Y:S01]  /*1be0*/  IADD3 R34, P6, PT, R47, R6, RZ ;  /* 0x000000062f227210 */ /* 0x002fe20007fde0ff */
[----:B------:R-:W-:Y:S01]  /*1bf0*/  IMAD R47, R60, 0x16, RZ ;  /* 0x000000163c2f7824 */ /* 0x000fe200078e02ff */
[----:B------:R-:W-:Y:S01]  /*1c00*/  LOP3.LUT P5, RZ, R36, 0x1, RZ, 0xc0, !PT ;  /* 0x0000000124ff7812 */ /* 0x000fe200078ac0ff */
[----:B------:R1:W5:Y:S01]  /*1c10*/  @P0 LDG.E.U16 R54, desc[UR22][R44.64] ;  /* 0x000000162c360981 */ /* 0x000362000c1e1500 */
[----:B------:R-:W-:Y:S01]  /*1c20*/  ISETP.GE.U32.AND P0, PT, R32, 0x7fffffd3, PT ;  /* 0x7fffffd32000780c */ /* 0x000fe20003f06070 */
[----:B------:R-:W-:Y:S01]  /*1c30*/  IMAD R32, R60, 0xb, RZ ;  /* 0x0000000b3c207824 */ /* 0x000fe200078e02ff */
[----:B------:R-:W-:-:S02]  /*1c40*/  LEA.HI.X.SX32 R35, R33, R7, 0x1, P6 ;  /* 0x0000000721237211 */ /* 0x000fc400030f0eff */
[-C--:B--2---:R-:W-:Y:S02]  /*1c50*/  IADD3 R18, P6, PT, R47, R6.reuse, RZ ;  /* 0x000000062f127210 */ /* 0x084fe40007fde0ff */
[--C-:B------:R-:W-:Y:S02]  /*1c60*/  SHF.R.U32.HI R33, RZ, 0x9, R16.reuse ;  /* 0x00000009ff217819 */ /* 0x100fe40000011610 */
[----:B------:R-:W-:Y:S01]  /*1c70*/  LEA.HI.X.SX32 R19, R32, R7, 0x1, P6 ;  /* 0x0000000720137211 */ /* 0x000fe200030f0eff */
[C---:B-1----:R-:W-:Y:S01]  /*1c80*/  IMAD R45, R60.reuse, 0x2c, RZ ;  /* 0x0000002c3c2d7824 */ /* 0x042fe200078e02ff */
[----:B------:R-:W-:Y:S01]  /*1c90*/  LOP3.LUT P6, RZ, R33, 0x1, RZ, 0xc0, !PT ;  /* 0x0000000121ff7812 */ /* 0x000fe200078cc0ff */
[----:B------:R1:W5:Y:S01]  /*1ca0*/  @P5 LDG.E.U16 R65, desc[UR22][R34.64] ;  /* 0x0000001622415981 */ /* 0x000362000c1e1500 */
[----:B------:R-:W-:Y:S01]  /*1cb0*/  SHF.R.U32.HI R33, RZ, 0x8, R16 ;  /* 0x00000008ff217819 */ /* 0x000fe20000011610 */
[----:B------:R-:W-:Y:S02]  /*1cc0*/  IMAD R49, R60, 0x2e, RZ ;  /* 0x0000002e3c317824 */ /* 0x000fe400078e02ff */
[----:B------:R2:W5:Y:S01]  /*1cd0*/  @!P2 LDG.E.U16 R69, desc[UR22][R18.64] ;  /* 0x000000161245a981 */ /* 0x000562000c1e1500 */
[----:B------:R-:W-:-:S02]  /*1ce0*/  IADD3 R44, P2, PT, R45, R6, RZ ;  /* 0x000000062d2c7210 */ /* 0x000fc40007f5e0ff */
[----:B------:R-:W-:Y:S01]  /*1cf0*/  LOP3.LUT P5, RZ, R33, 0x1, RZ, 0xc0, !PT ;  /* 0x0000000121ff7812 */ /* 0x000fe200078ac0ff */
[C---:B------:R-:W-:Y:S01]  /*1d00*/  IMAD R33, R60.reuse, 0x17, RZ ;  /* 0x000000173c217824 */ /* 0x040fe200078e02ff */
[-C--:B------:R-:W-:Y:S02]  /*1d10*/  LEA.HI.X.SX32 R45, R47, R7.reuse, 0x1, P2 ;  /* 0x000000072f2d7211 */ /* 0x080fe400010f0eff */
[-C--:B-1----:R-:W-:Y:S01]  /*1d20*/  IADD3 R34, P2, PT, R49, R6.reuse, RZ ;  /* 0x0000000631227210 */ /* 0x082fe20007f5e0ff */
[C---:B------:R-:W-:Y:S02]  /*1d30*/  IMAD R47, R60.reuse, 0x18, RZ ;  /* 0x000000183c2f7824 */ /* 0x040fe400078e02ff */
[----:B------:R1:W5:Y:S01]  /*1d40*/  @P6 LDG.E.U16 R66, desc[UR22][R44.64] ;  /* 0x000000162c426981 */ /* 0x000362000c1e1500 */
[----:B------:R-:W-:Y:S02]  /*1d50*/  LEA.HI.X.SX32 R35, R33, R7, 0x1, P2 ;  /* 0x0000000721237211 */ /* 0x000fe400010f0eff */
[----:B------:R-:W-:Y:S01]  /*1d60*/  SHF.R.U32.HI R33, RZ, 0x7, R16 ;  /* 0x00000007ff217819 */ /* 0x000fe20000011610 */
[----:B------:R-:W-:Y:S01]  /*1d70*/  IMAD R49, R60, 0x30, RZ ;  /* 0x000000303c317824 */ /* 0x000fe200078e02ff */
[----:B--2---:R-:W-:Y:S01]  /*1d80*/  IADD3 R18, P6, PT, R47, R6, RZ ;  /* 0x000000062f127210 */ /* 0x004fe20007fde0ff */
[----:B------:R-:W5:Y:S01]  /*1d90*/  @P5 LDG.E.U16 R67, desc[UR22][R34.64] ;  /* 0x0000001622435981 */ /* 0x000f62000c1e1500 */
[----:B------:R-:W-:-:S02]  /*1da0*/  LOP3.LUT P5, RZ, R33, 0x1, RZ, 0xc0, !PT ;  /* 0x0000000121ff7812 */ /* 0x000fc400078ac0ff */
[----:B------:R-:W-:Y:S01]  /*1db0*/  LEA.HI.X.SX32 R19, R30, R7, 0x1, P6 ;  /* 0x000000071e137211 */ /* 0x000fe200030f0eff */
[----:B------:R-:W-:Y:S01]  /*1dc0*/  VIADD R36, R4, 0xfffffff1 ;  /* 0xfffffff104247836 */ /* 0x000fe20000000000 */
[----:B-1----:R-:W-:-:S03]  /*1dd0*/  IADD3 R44, P6, PT, R49, R6, RZ ;  /* 0x00000006312c7210 */ /* 0x002fc60007fde0ff */
[----:B------:R1:W5:Y:S01]  /*1de0*/  @!P4 LDG.E.U16 R70, desc[UR22][R18.64] ;  /* 0x000000161246c981 */ /* 0x000362000c1e1500 */
[----:B------:R-:W-:Y:S02]  /*1df0*/  LEA.HI.X.SX32 R45, R47, R7, 0x1, P6 ;  /* 0x000000072f2d7211 */ /* 0x000fe400030f0eff */
[----:B------:R-:W-:-:S03]  /*1e00*/  ISETP.GE.U32.AND P2, PT, R36, 0x7fffffd2, PT ;  /* 0x7fffffd22400780c */ /* 0x000fc60003f46070 */
[----:B------:R2:W5:Y:S01]  /*1e10*/  @P5 LDG.E.U16 R68, desc[UR22][R44.64] ;  /* 0x000000162c445981 */ /* 0x000562000c1e1500 */
[----:B-1----:R-:W-:Y:S01]  /*1e20*/  IADD3 R18, P5, PT, R59, R6, RZ ;  /* 0x000000063b127210 */ /* 0x002fe20007fbe0ff */
[----:B------:R-:W-:-:S03]  /*1e30*/  VIADD R33, R4, 0xffffffff ;  /* 0xffffffff04217836 */ /* 0x000fc60000000000 */
[-C--:B------:R-:W-:Y:S01]  /*1e40*/  LEA.HI.X.SX32 R19, R22, R7.reuse, 0x1, P5 ;  /* 0x0000000716137211 */ /* 0x080fe200028f0eff */
[C---:B------:R-:W-:Y:S02]  /*1e50*/  IMAD R49, R60.reuse, 0x1a, RZ ;  /* 0x0000001a3c317824 */ /* 0x040fe400078e02ff */
[C---:B--2---:R-:W-:Y:S02]  /*1e60*/  IMAD R45, R60.reuse, 0x19, RZ ;  /* 0x000000193c2d7824 */ /* 0x044fe400078e02ff */
[----:B------:R1:W5:Y:S01]  /*1e70*/  @!P2 LDG.E.U16 R74, desc[UR22][R18.64] ;  /* 0x00000016124aa981 */ /* 0x000362000c1e1500 */
[-C--:B------:R-:W-:Y:S02]  /*1e80*/  IADD3 R56, P2, PT, R57, R6.reuse, RZ ;  /* 0x0000000639387210 */ /* 0x080fe40007f5e0ff */
[----:B------:R-:W-:Y:S01]  /*1e90*/  ISETP.GE.U32.AND P4, PT, R33, 0x7fffffe0, PT ;  /* 0x7fffffe02100780c */ /* 0x000fe20003f86070 */
[C---:B------:R-:W-:Y:S01]  /*1ea0*/  IMAD R33, R60.reuse, 0xd, RZ ;  /* 0x0000000d3c217824 */ /* 0x040fe200078e02ff */
[----:B------:R-:W-:Y:S01]  /*1eb0*/  IADD3 R34, P6, PT, R49, R6, RZ ;  /* 0x0000000631227210 */ /* 0x000fe20007fde0ff */
[----:B------:R-:W-:Y:S01]  /*1ec0*/  IMAD R47, R60, 0x1b, RZ ;  /* 0x0000001b3c2f7824 */ /* 0x000fe200078e02ff */
[----:B------:R-:W-:-:S02]  /*1ed0*/  LEA.HI.X.SX32 R57, R45, R7, 0x1, P2 ;  /* 0x000000072d397211 */ /* 0x000fc400010f0eff */
[-C--:B------:R-:W-:Y:S02]  /*1ee0*/  IADD3 R44, P2, PT, R75, R6.reuse, RZ ;  /* 0x000000064b2c7210 */ /* 0x080fe40007f5e0ff */
[-C--:B-1----:R-:W-:Y:S02]  /*1ef0*/  IADD3 R18, P5, PT, R73, R6.reuse, RZ ;  /* 0x0000000649127210 */ /* 0x082fe40007fbe0ff */
[-C--:B------:R-:W-:Y:S02]  /*1f00*/  LEA.HI.X.SX32 R35, R33, R7.reuse, 0x1, P6 ;  /* 0x0000000721237211 */ /* 0x080fe400030f0eff */
[-C--:B------:R-:W-:Y:S01]  /*1f10*/  LEA.HI.X.SX32 R19, R49, R7.reuse, 0x1, P5 ;  /* 0x0000000731137211 */ /* 0x080fe200028f0eff */
[----:B------:R-:W-:Y:S01]  /*1f20*/  IMAD R73, R60, 0x3e, RZ ;  /* 0x0000003e3c497824 */ /* 0x000fe200078e02ff */
[----:B------:R-:W-:Y:S01]  /*1f30*/  IADD3 R46, P5, PT, R77, R6, RZ ;  /* 0x000000064d2e7210 */ /* 0x000fe20007fbe0ff */
[----:B------:R1:W5:Y:S01]  /*1f40*/  @!P0 LDG.E.U16 R71, desc[UR22][R34.64] ;  /* 0x0000001622478981 */ /* 0x000362000c1e1500 */
[----:B------:R-:W-:-:S02]  /*1f50*/  LEA.HI.X.SX32 R45, R47, R7, 0x1, P2 ;  /* 0x000000072f2d7211 */ /* 0x000fc400010f0eff */
[-C--:B------:R-:W-:Y:S02]  /*1f60*/  IADD3 R58, P2, PT, R79, R6.reuse, RZ ;  /* 0x000000064f3a7210 */ /* 0x080fe40007f5e0ff */
[-C--:B------:R-:W-:Y:S02]  /*1f70*/  LEA.HI.X.SX32 R47, R59, R7.reuse, 0x1, P5 ;  /* 0x000000073b2f7211 */ /* 0x080fe400028f0eff */
[----:B------:R-:W-:Y:S02]  /*1f80*/  LEA.HI.X.SX32 R59, R63, R7, 0x1, P2 ;  /* 0x000000073f3b7211 */ /* 0x000fe400010f0eff */
[----:B------:R-:W-:Y:S01]  /*1f90*/  IADD3 R48, P2, PT, R73, R6, RZ ;  /* 0x0000000649307210 */ /* 0x000fe20007f5e0ff */
[----:B-1----:R-:W-:Y:S01]  /*1fa0*/  IMAD R35, R60, 0x1f, RZ ;  /* 0x0000001f3c237824 */ /* 0x002fe200078e02ff */
[----:B------:R-:W-:-:S04]  /*1fb0*/  PRMT R80, RZ, 0x7610, R80 ;  /* 0x00007610ff507816 */ /* 0x000fc80000000050 */
[----:B------:R-:W-:-:S05]  /*1fc0*/  LEA.HI.X.SX32 R49, R35, R7, 0x1, P2 ;  /* 0x0000000723317211 */ /* 0x000fca00010f0eff */
[----:B------:R-:W5:Y:S01]  /*1fd0*/  @!P3 LDG.E.U16 R80, desc[UR22][R48.64] ;  /* 0x000000163050b981 */ /* 0x000f62000c1e1500 */
[--C-:B------:R-:W-:Y:S02]  /*1fe0*/  SHF.R.U32.HI R36, RZ, 0x6, R16.reuse ;  /* 0x00000006ff247819 */ /* 0x100fe40000011610 */
[----:B------:R-:W-:Y:S02]  /*1ff0*/  IADD3 R62, P5, PT, R81, R6, RZ ;  /* 0x00000006513e7210 */ /* 0x000fe40007fbe0ff */
[----:B------:R-:W-:Y:S02]  /*2000*/  LOP3.LUT P6, RZ, R36, 0x1, RZ, 0xc0, !PT ;  /* 0x0000000124ff7812 */ /* 0x000fe400078cc0ff */
[--C-:B------:R-:W-:Y:S02]  /*2010*/  SHF.R.U32.HI R36, RZ, 0x5, R16.reuse ;  /* 0x00000005ff247819 */ /* 0x100fe40000011610 */
[----:B------:R-:W-:Y:S02]  /*2020*/  SHF.R.U32.HI R34, RZ, 0x4, R16 ;  /* 0x00000004ff227819 */ /* 0x000fe40000011610 */
[----:B------:R-:W-:-:S02]  /*2030*/  LEA.HI.X.SX32 R63, R17, R7, 0x1, P5 ;  /* 0x00000007113f7211 */ /* 0x000fc400028f0eff */
[----:B------:R-:W-:Y:S02]  /*2040*/  PRMT R17, RZ, 0x7610, R17 ;  /* 0x00007610ff117816 */ /* 0x000fe40000000011 */
[----:B------:R-:W-:Y:S02]  /*2050*/  LOP3.LUT P0, RZ, R36, 0x1, RZ, 0xc0, !PT ;  /* 0x0000000124ff7812 */ /* 0x000fe4000780c0ff */
[----:B------:R-:W-:Y:S02]  /*2060*/  LOP3.LUT P5, RZ, R34, 0x1, RZ, 0xc0, !PT ;  /* 0x0000000122ff7812 */ /* 0x000fe400078ac0ff */
[--C-:B------:R-:W-:Y:S01]  /*2070*/  SHF.R.U32.HI R36, RZ, 0x3, R16.reuse ;  /* 0x00000003ff247819 */ /* 0x100fe20000011610 */
[----:B------:R1:W5:Y:S01]  /*2080*/  @P6 LDG.E.U16 R17, desc[UR22][R56.64] ;  /* 0x0000001638116981 */ /* 0x000362000c1e1500 */
[----:B------:R-:W-:Y:S02]  /*2090*/  SHF.R.U32.HI R34, RZ, 0x2, R16 ;  /* 0x00000002ff227819 */ /* 0x000fe40000011610 */
[----:B------:R-:W-:-:S02]  /*20a0*/  PRMT R72, RZ, 0x7610, R72 ;  /* 0x00007610ff487816 */ /* 0x000fc40000000048 */
[----:B------:R-:W-:Y:S02]  /*20b0*/  SHF.R.U32.HI R16, RZ, 0x1, R16 ;  /* 0x00000001ff107819 */ /* 0x000fe40000011610 */
[----:B------:R-:W-:Y:S02]  /*20c0*/  LOP3.LUT P2, RZ, R36, 0x1, RZ, 0xc0, !PT ;  /* 0x0000000124ff7812 */ /* 0x000fe4000784c0ff */
[----:B------:R-:W-:Y:S01]  /*20d0*/  LOP3.LUT P6, RZ, R16, 0x1, RZ, 0xc0, !PT ;  /* 0x0000000110ff7812 */ /* 0x000fe200078cc0ff */
[----:B------:R-:W5:Y:S01]  /*20e0*/  @!P4 LDG.E.U16 R72, desc[UR22][R6.64] ;  /* 0x000000160648c981 */ /* 0x000f62000c1e1500 */
[----:B------:R-:W-:Y:S02]  /*20f0*/  LOP3.LUT R16, R3, 0x1f, RZ, 0xc0, !PT ;  /* 0x0000001f03107812 */ /* 0x000fe400078ec0ff */
[----:B------:R-:W-:Y:S02]  /*2100*/  PRMT R73, RZ, 0x7610, R73 ;  /* 0x00007610ff497816 */ /* 0x000fe40000000049 */
[----:B------:R-:W-:Y:S01]  /*2110*/  LOP3.LUT P4, RZ, R34, 0x1, RZ, 0xc0, !PT ;  /* 0x0000000122ff7812 */ /* 0x000fe2000788c0ff */
[----:B------:R-:W-:Y:S01]  /*2120*/  VIADD R34, R4, 0x1f ;  /* 0x0000001f04227836 */ /* 0x000fe20000000000 */
[----:B------:R-:W-:Y:S01]  /*2130*/  PRMT R76, RZ, 0x7610, R76 ;  /* 0x00007610ff4c7816 */ /* 0x000fe2000000004c */
[----:B-1----:R-:W-:Y:S01]  /*2140*/  IMAD R56, R16, R61, RZ ;  /* 0x0000003d10387224 */ /* 0x002fe200078e02ff */
[----:B------:R-:W5:Y:S01]  /*2150*/  @P0 LDG.E.U16 R73, desc[UR22][R18.64] ;  /* 0x0000001612490981 */ /* 0x000f62000c1e1500 */
[----:B------:R-:W-:Y:S01]  /*2160*/  PRMT R75, RZ, 0x7610, R75 ;  /* 0x00007610ff4b7816 */ /* 0x000fe2000000004b */
[----:B0-----:R-:W-:Y:S01]  /*2170*/  IMAD R77, R10, UR4, RZ ;  /* 0x000000040a4d7c24 */ /* 0x001fe2000f8e02ff */
[----:B------:R-:W-:Y:S01]  /*2180*/  ISETP.GT.AND P0, PT, R34, 0x1f, PT ;  /* 0x0000001f2200780c */ /* 0x000fe20003f04270 */
[----:B------:R-:W-:Y:S01]  /*2190*/  IMAD R79, R13, UR4, RZ ;  /* 0x000000040d4f7c24 */ /* 0x000fe2000f8e02ff */
[----:B------:R-:W-:-:S04]  /*21a0*/  @!UP1 UIADD3 UR4, UPT, UPT, -UR7, 0x100000, URZ ;  /* 0x0010000007049890 */ /* 0x000fc8000fffe1ff */
[----:B------:R-:W-:Y:S02]  /*21b0*/  @!UP1 USHF.L.U32 UR5, UR4, 0xb, URZ ;  /* 0x0000000b04059899 */ /* 0x000fe400080006ff */
[----:B------:R-:W-:Y:S01]  /*21c0*/  @!UP1 USHF.L.U32 UR4, UR4, 0x1, URZ ;  /* 0x0000000104049899 */ /* 0x000fe200080006ff */
[----:B------:R-:W-:Y:S01]  /*21d0*/  IMAD.SHL.U32 R42, R56, 0x2, RZ ;  /* 0x00000002382a7824 */ /* 0x000fe200078e00ff */
[----:B------:R-:W-:Y:S01]  /*21e0*/  PRMT R78, RZ, 0x7610, R78 ;  /* 0x00007610ff4e7816 */ /* 0x000fe2000000004e */
[----:B------:R-:W5:Y:S01]  /*21f0*/  @P5 LDG.E.U16 R76, desc[UR22][R44.64] ;  /* 0x000000162c4c5981 */ /* 0x000f62000c1e1500 */
[----:B------:R-:W-:Y:S01]  /*2200*/  PRMT R57, RZ, 0x7610, R57 ;  /* 0x00007610ff397816 */ /* 0x000fe20000000039 */
[----:B------:R-:W-:Y:S01]  /*2210*/  IMAD.SHL.U32 R35, R77, 0x2, RZ ;  /* 0x000000024d237824 */ /* 0x000fe200078e00ff */
[----:B------:R-:W-:Y:S01]  /*2220*/  ISETP.LT.AND P5, PT, R16, R4, P0 ;  /* 0x000000041000720c */ /* 0x000fe200007a1270 */
[----:B------:R0:W5:Y:S01]  /*2230*/  @P2 LDG.E.U16 R75, desc[UR22][R46.64] ;  /* 0x000000162e4b2981 */ /* 0x000162000c1e1500 */
[----:B------:R-:W-:Y:S01]  /*2240*/  IMAD.SHL.U32 R36, R79, 0x2, RZ ;  /* 0x000000024f247824 */ /* 0x000fe200078e00ff */
[----:B------:R-:W-:Y:S01]  /*2250*/  IADD3 R4, P2, PT, R42, UR14, RZ ;  /* 0x0000000e2a047c10 */ /* 0x000fe2000ff5e0ff */
[----:B------:R-:W-:Y:S01]  /*2260*/  VOTEU.ALL UP1, P1 ;  /* 0x0000000000ff7886 */ /* 0x000fe20000820000 */
[----:B------:R1:W5:Y:S02]  /*2270*/  @P4 LDG.E.U16 R78, desc[UR22][R58.64] ;  /* 0x000000163a4e4981 */ /* 0x000364000c1e1500 */
[----:B------:R-:W-:-:S02]  /*2280*/  IADD3 RZ, P4, PT, R35, R4, RZ ;  /* 0x0000000423ff7210 */ /* 0x000fc40007f9e0ff */
[----:B------:R1:W5:Y:S01]  /*2290*/  @P6 LDG.E.U16 R57, desc[UR22][R62.64] ;  /* 0x000000163e396981 */ /* 0x000362000c1e1500 */
[----:B------:R-:W-:Y:S01]  /*22a0*/  IADD3 RZ, P6, PT, R36, R4, RZ ;  /* 0x0000000424ff7210 */ /* 0x000fe20007fde0ff */
[----:B0-----:R-:W-:Y:S01]  /*22b0*/  VIADD R46, R42, UR14 ;  /* 0x0000000e2a2e7c36 */ /* 0x001fe20008000000 */
[----:B------:R-:W-:Y:S01]  /*22c0*/  LEA.HI.X.SX32 R4, R56, UR15, 0x1, P2 ;  /* 0x0000000f38047c11 */ /* 0x000fe200090f0eff */
[----:B------:R1:W0:Y:S02]  /*22d0*/  @!UP1 SYNCS.EXCH.64 URZ, [UR9+0x808], UR4 ;  /* 0x0008080409ff95b2 */ /* 0x0002240008000100 */
[--C-:B------:R-:W-:Y:S01]  /*22e0*/  IMAD.IADD R44, R35, 0x1, R46.reuse ;  /* 0x00000001232c7824 */ /* 0x100fe200078e022e */
[-C--:B------:R-:W-:Y:S01]  /*22f0*/  LEA.HI.X.SX32 R45, R77, R4.reuse, 0x1, P4 ;  /* 0x000000044d2d7211 */ /* 0x080fe200020f0eff */
[----:B------:R-:W-:Y:S01]  /*2300*/  IMAD.IADD R46, R36, 0x1, R46 ;  /* 0x00000001242e7824 */ /* 0x000fe200078e022e */
[----:B------:R-:W-:Y:S01]  /*2310*/  LEA.HI.X.SX32 R47, R79, R4, 0x1, P6 ;  /* 0x000000044f2f7211 */ /* 0x000fe200030f0eff */
[----:B-1----:R-:W-:Y:S06]  /*2320*/  @!P0 BRA `(.L_x_6) ;  /* 0x0000000000448947 */ /* 0x002fec0003800000 */
[----:B-----5:R-:W-:Y:S02]  /*2330*/  PRMT R4, R72, 0x5410, R5 ;  /* 0x0000541048047816 */ /* 0x020fe40000000005 */
[----:B------:R-:W-:Y:S02]  /*2340*/  PRMT R7, R53, 0x5410, R8 ;  /* 0x0000541035077816 */ /* 0x000fe40000000008 */
[----:B------:R-:W-:Y:S02]  /*2350*/  PRMT R5, R14, 0x5410, R15 ;  /* 0x000054100e057816 */ /* 0x000fe4000000000f */
[----:B------:R-:W-:Y:S02]  /*2360*/  PRMT R8, R9, 0x5410, R52 ;  /* 0x0000541009087816 */ /* 0x000fe40000000034 */
[----:B------:R-:W-:Y:S02]  /*2370*/  PRMT R16, R68, 0x5410, R17 ;  /* 0x0000541044107816 */ /* 0x000fe40000000011 */
[----:B------:R-:W-:-:S02]  /*2380*/  PRMT R6, R38, 0x5410, R51 ;  /* 0x0000541026067816 */ /* 0x000fc40000000033 */
[----:B------:R-:W-:Y:S02]  /*2390*/  PRMT R9, R64, 0x5410, R69 ;  /* 0x0000541040097816 */ /* 0x000fe40000000045 */
        /* <DEDUP_REMOVED lines=8> */
[----:B------:R-:W-:-:S04]  /*2420*/  PRMT R19, R57, 0x5410, R80 ;  /* 0x0000541039137816 */ /* 0x000fc80000000050 */
[----:B------:R1:W-:Y:S03]  /*2430*/  STTM.x16 tmem[UR10+0x20], R4 ;  /* 0x00002004000079ed */ /* 0x0003e6000824000a */
.L_x_6:
[----:B------:R-:W2:Y:S01]  /*2440*/  FENCE.VIEW.ASYNC.T ;  /* 0x00000000000073c6 */ /* 0x000ea20000000200 */
[----:B-1----:R-:W-:Y:S01]  /*2450*/  PRMT R6, RZ, 0x7610, R6 ;  /* 0x00007610ff067816 */ /* 0x002fe20000000006 */
[----:B0-2---:R-:W-:Y:S01]  /*2460*/  BAR.SYNC.DEFER_BLOCKING 0x0 ;  /* 0x0000000000007b1d */ /* 0x005fe20000010000 */
[----:B-----5:R-:W-:-:S05]  /*2470*/  PRMT R8, RZ, 0x7610, R8 ;  /* 0x00007610ff087816 */ /* 0x020fca0000000008 */
[----:B------:R-:W0:Y:S01]  /*2480*/  LDCU UR4, c[0x0][0x3a0] ;  /* 0x00007400ff0477ac */ /* 0x000e220008000800 */
[----:B------:R1:W2:Y:S04]  /*2490*/  @P5 LDG.E.U16 R6, desc[UR22][R44.64] ;  /* 0x000000162c065981 */ /* 0x0002a8000c1e1500 */
[----:B------:R3:W4:Y:S01]  /*24a0*/  @P5 LDG.E.U16 R8, desc[UR22][R46.64] ;  /* 0x000000162e085981 */ /* 0x000722000c1e1500 */
[----:B------:R-:W-:Y:S01]  /*24b0*/  SHF.R.S32.HI R4, RZ, 0x1f, R37 ;  /* 0x0000001fff047819 */ /* 0x000fe20000011425 */
[----:B------:R-:W-:Y:S01]  /*24c0*/  IMAD.SHL.U32 R39, R39, 0x2, RZ ;  /* 0x0000000227277824 */ /* 0x000fe200078e00ff */
[----:B------:R-:W-:Y:S01]  /*24d0*/  SHF.R.U32.HI R10, RZ, 0x2, R3 ;  /* 0x00000002ff0a7819 */ /* 0x000fe20000011603 */
[----:B------:R-:W-:Y:S01]  /*24e0*/  IMAD.SHL.U32 R38, R60, 0x20, RZ ;  /* 0x000000203c267824 */ /* 0x000fe200078e00ff */
[----:B------:R-:W-:Y:S01]  /*24f0*/  SHF.R.S32.HI R5, RZ, 0x1f, R56 ;  /* 0x0000001fff057819 */ /* 0x000fe20000011438 */
[----:B0-----:R-:W-:Y:S01]  /*2500*/  UIADD3 UR5, UPT, UPT, UR4, 0x1f, URZ ;  /* 0x0000001f04057890 */ /* 0x001fe2000fffe0ff */
[----:B------:R-:W-:Y:S01]  /*2510*/  SHF.L.U64.HI R41, R37, 0x1, R4 ;  /* 0x0000000125297819 */ /* 0x000fe20000010204 */
[----:B------:R-:W-:Y:S01]  /*2520*/  IMAD.SHL.U32 R37, R61, 0x20, RZ ;  /* 0x000000203d257824 */ /* 0x000fe200078e00ff */
[----:B------:R-:W-:Y:S01]  /*2530*/  LOP3.LUT R39, R39, 0x30, R10, 0x78, !PT ;  /* 0x0000003027277812 */ /* 0x000fe200078e780a */
[----:B------:R-:W-:Y:S01]  /*2540*/  USHF.R.S32.HI UR4, URZ, 0x1f, UR5 ;  /* 0x0000001fff047899 */ /* 0x000fe20008011405 */
[----:B------:R-:W-:Y:S01]  /*2550*/  SHF.L.U64.HI R43, R56, 0x1, R5 ;  /* 0x00000001382b7819 */ /* 0x000fe20000010205 */
[----:B------:R-:W-:Y:S01]  /*2560*/  IMAD.WIDE R4, R38, 0x2, R40 ;  /* 0x0000000226047825 */ /* 0x000fe200078e0228 */
[----:B------:R-:W-:Y:S01]  /*2570*/  SHF.R.S32.HI R40, RZ, 0x1f, R77 ;  /* 0x0000001fff287819 */ /* 0x000fe2000001144d */
[----:B------:R-:W-:Y:S01]  /*2580*/  ULEA.HI UR4, UR4, UR5, URZ, 0x5 ;  /* 0x0000000504047291 */ /* 0x000fe2000f8f28ff */
[----:B------:R-:W-:Y:S01]  /*2590*/  SHF.R.S32.HI R10, RZ, 0x1f, R79 ;  /* 0x0000001fff0a7819 */ /* 0x000fe2000001144f */
[----:B------:R-:W-:Y:S01]  /*25a0*/  IMAD.WIDE R42, R37, 0x2, R42 ;  /* 0x00000002252a7825 */ /* 0x000fe200078e022a */
[----:B------:R-:W-:Y:S01]  /*25b0*/  IADD3 R76, P0, PT, R4, UR12, RZ ;  /* 0x0000000c044c7c10 */ /* 0x000fe2000ff1e0ff */
[----:B------:R-:W-:Y:S01]  /*25c0*/  USHF.R.S32.HI UR4, URZ, 0x5, UR4 ;  /* 0x00000005ff047899 */ /* 0x000fe20008011404 */
[----:B------:R-:W-:Y:S01]  /*25d0*/  SHF.L.U64.HI R40, R77, 0x1, R40 ;  /* 0x000000014d287819 */ /* 0x000fe20000010228 */
[----:B------:R-:W-:Y:S01]  /*25e0*/  IMAD R48, R60, 0x15, RZ ;  /* 0x000000153c307824 */ /* 0x000fe200078e02ff */
[----:B------:R-:W-:Y:S01]  /*25f0*/  IADD3 R78, P2, PT, R42, UR14, RZ ;  /* 0x0000000e2a4e7c10 */ /* 0x000fe2000ff5e0ff */
[----:B------:R-:W-:Y:S01]  /*2600*/  UISETP.LT.AND UP1, UPT, UR4, 0x1, UPT ;  /* 0x000000010400788c */ /* 0x000fe2000bf21270 */
[----:B------:R-:W-:Y:S01]  /*2610*/  IADD3.X R77, PT, PT, R5, UR13, RZ, P0, !PT ;  /* 0x0000000d054d7c10 */ /* 0x000fe200087fe4ff */
[C---:B------:R-:W-:Y:S01]  /*2620*/  IMAD R49, R60.reuse, 0x16, RZ ;  /* 0x000000163c317824 */ /* 0x040fe200078e02ff */
[----:B------:R-:W-:Y:S01]  /*2630*/  ISETP.NE.U32.AND P0, PT, RZ, UR16, PT ;  /* 0x00000010ff007c0c */ /* 0x000fe2000bf05070 */
[----:B------:R-:W-:Y:S01]  /*2640*/  USEL UR4, UR4, 0x1, !UP1 ;  /* 0x0000000104047887 */ /* 0x000fe2000c800000 */
[----:B------:R-:W-:Y:S01]  /*2650*/  SHF.L.U64.HI R41, R79, 0x1, R10 ;  /* 0x000000014f297819 */ /* 0x000fe2000001020a */
[----:B------:R-:W-:Y:S01]  /*2660*/  IMAD R50, R60, 0x17, RZ ;  /* 0x000000173c327824 */ /* 0x000fe200078e02ff */
[----:B------:R-:W-:Y:S01]  /*2670*/  IADD3.X R79, PT, PT, R43, UR15, RZ, P2, !PT ;  /* 0x0000000f2b4f7c10 */ /* 0x000fe200097fe4ff */
[----:B------:R-:W-:Y:S01]  /*2680*/  UIADD3 UR16, UPT, UPT, UR4, -0x1, URZ ;  /* 0xffffffff04107890 */ /* 0x000fe2000fffe0ff */
[----:B------:R-:W-:Y:S01]  /*2690*/  ISETP.LT.OR P2, PT, R34, 0x20, P0 ;  /* 0x000000202200780c */ /* 0x000fe20000741670 */
[C---:B------:R-:W-:Y:S01]  /*26a0*/  IMAD R51, R60.reuse, 0x18, RZ ;  /* 0x000000183c337824 */ /* 0x040fe200078e02ff */
[----:B------:R-:W-:Y:S01]  /*26b0*/  SHF.R.S32.HI R5, RZ, 0x1f, R60 ;  /* 0x0000001fff057819 */ /* 0x000fe2000001143c */
[C---:B------:R-:W-:Y:S01]  /*26c0*/  IMAD R52, R60.reuse, 0x19, RZ ;  /* 0x000000193c347824 */ /* 0x040fe200078e02ff */
[----:B------:R-:W-:Y:S01]  /*26d0*/  UISETP.NE.U32.AND UP1, UPT, UR16, URZ, UPT ;  /* 0x000000ff1000728c */ /* 0x000fe2000bf25070 */
[C---:B------:R-:W-:Y:S01]  /*26e0*/  IMAD R53, R60.reuse, 0x1a, RZ ;  /* 0x0000001a3c357824 */ /* 0x040fe200078e02ff */
[----:B------:R-:W-:Y:S01]  /*26f0*/  UIADD3 UR18, UPT, UPT, UR8, 0x20, URZ ;  /* 0x0000002008127890 */ /* 0x000fe2000fffe0ff */
[C---:B------:R-:W-:Y:S01]  /*2700*/  IMAD R54, R60.reuse, 0x1b, RZ ;  /* 0x0000001b3c367824 */ /* 0x040fe200078e02ff */
[C---:B------:R-:W-:Y:S01]  /*2710*/  SHF.L.U64.HI R58, R60.reuse, 0x1, R5 ;  /* 0x000000013c3a7819 */ /* 0x040fe20000010205 */
[C---:B------:R-:W-:Y:S01]  /*2720*/  IMAD R55, R60.reuse, 0x1c, RZ ;  /* 0x0000001c3c377824 */ /* 0x040fe200078e02ff */
[----:B------:R-:W-:Y:S01]  /*2730*/  SHF.R.S32.HI R5, RZ, 0x1f, R48 ;  /* 0x0000001fff057819 */ /* 0x000fe20000011430 */
[C---:B------:R-:W-:Y:S01]  /*2740*/  IMAD R56, R60.reuse, 0x1d, RZ ;  /* 0x0000001d3c387824 */ /* 0x040fe200078e02ff */
[----:B------:R-:W-:Y:S01]  /*2750*/  SHF.R.S32.HI R4, RZ, 0x1f, R49 ;  /* 0x0000001fff047819 */ /* 0x000fe20000011431 */
[C---:B------:R-:W-:Y:S01]  /*2760*/  IMAD R42, R60.reuse, 0xf, RZ ;  /* 0x0000000f3c2a7824 */ /* 0x040fe200078e02ff */
[----:B------:R-:W-:Y:S01]  /*2770*/  SHF.R.S32.HI R7, RZ, 0x1f, R50 ;  /* 0x0000001fff077819 */ /* 0x000fe20000011432 */
[C---:B------:R-:W-:Y:S01]  /*2780*/  IMAD.SHL.U32 R43, R60.reuse, 0x10, RZ ;  /* 0x000000103c2b7824 */ /* 0x040fe200078e00ff */
[----:B------:R-:W-:Y:S01]  /*2790*/  SHF.R.S32.HI R9, RZ, 0x1f, R52 ;  /* 0x0000001fff097819 */ /* 0x000fe20000011434 */
[C---:B-1----:R-:W-:Y:S01]  /*27a0*/  IMAD R44, R60.reuse, 0x11, RZ ;  /* 0x000000113c2c7824 */ /* 0x042fe200078e02ff */
[----:B------:R-:W-:Y:S01]  /*27b0*/  SHF.R.S32.HI R11, RZ, 0x1f, R54 ;  /* 0x0000001fff0b7819 */ /* 0x000fe20000011436 */
[C---:B------:R-:W-:Y:S01]  /*27c0*/  IMAD R45, R60.reuse, 0x12, RZ ;  /* 0x000000123c2d7824 */ /* 0x040fe200078e02ff */
[----:B------:R-:W-:Y:S01]  /*27d0*/  SHF.R.S32.HI R10, RZ, 0x1f, R55 ;  /* 0x0000001fff0a7819 */ /* 0x000fe20000011437 */
[C---:B---3--:R-:W-:Y:S01]  /*27e0*/  IMAD R46, R60.reuse, 0x13, RZ ;  /* 0x000000133c2e7824 */ /* 0x048fe200078e02ff */
[----:B------:R-:W-:Y:S01]  /*27f0*/  SHF.R.S32.HI R13, RZ, 0x1f, R56 ;  /* 0x0000001fff0d7819 */ /* 0x000fe20000011438 */
[----:B------:R-:W-:-:S02]  /*2800*/  IMAD R47, R60, 0x14, RZ ;  /* 0x000000143c2f7824 */ /* 0x000fc400078e02ff */
[C---:B------:R-:W-:Y:S02]  /*2810*/  IMAD R57, R60.reuse, 0x1e, RZ ;  /* 0x0000001e3c397824 */ /* 0x040fe400078e02ff */
[----:B------:R-:W-:Y:S01]  /*2820*/  IMAD R59, R60, 0x1f, RZ ;  /* 0x0000001f3c3b7824 */ /* 0x000fe200078e02ff */
[----:B--2---:R0:W-:Y:S04]  /*2830*/  STS.U16 [R39+UR9], R6 ;  /* 0x0000000627007988 */ /* 0x0041e80008000409 */
[----:B----4-:R1:W-:Y:S01]  /*2840*/  STS.U16 [R39+UR9+0x200], R8 ;  /* 0x0002000827007988 */ /* 0x0103e20008000409 */
[----:B------:R2:W-:Y:S06]  /*2850*/  MEMBAR.ALL.CTA ;  /* 0x0000000000007992 */ /* 0x0005ec0000008000 */
[----:B--2---:R-:W2:Y:S01]  /*2860*/  FENCE.VIEW.ASYNC.S ;  /* 0x00000000000073c6 */ /* 0x004ea20000000000 */
[----:B0-----:R-:W-:-:S02]  /*2870*/  SHF.R.S32.HI R6, RZ, 0x1f, R51 ;  /* 0x0000001fff067819 */ /* 0x001fc40000011433 */
[----:B-1----:R-:W-:Y:S01]  /*2880*/  SHF.R.S32.HI R8, RZ, 0x1f, R53 ;  /* 0x0000001fff087819 */ /* 0x002fe20000011435 */
[----:B--2---:R-:W-:Y:S06]  /*2890*/  BAR.SYNC.DEFER_BLOCKING 0x0 ;  /* 0x0000000000007b1d */ /* 0x004fec0000010000 */
[----:B------:R-:W-:Y:S05]  /*28a0*/  @P2 BRA `(.L_x_7) ;  /* 0x0000000000742947 */ /* 0x000fea0003800000 */
[----:B------:R-:W-:Y:S01]  /*28b0*/  USHF.R.U32.HI UR6, URZ, 0x4, UR9 ;  /* 0x00000004ff067899 */ /* 0x000fe20008011609 */
[----:B------:R-:W-:Y:S01]  /*28c0*/  UMOV UR12, 0xfffffffe ;  /* 0xfffffffe000c7882 */ /* 0x000fe20000000000 */
[----:B------:R-:W-:Y:S02]  /*28d0*/  UMOV UR13, 0x7fffbfdf ;  /* 0x7fffbfdf000d7882 */ /* 0x000fe40000000000 */
[----:B------:R-:W-:Y:S01]  /*28e0*/  USGXT.U32 UR6, UR6, 0xe ;  /* 0x0000000e0606789a */ /* 0x000fe20008000000 */
[----:B------:R-:W-:Y:S01]  /*28f0*/  UMOV UR7, URZ ;  /* 0x000000ff00077c82 */ /* 0x000fe20008000000 */
[----:B------:R-:W-:Y:S02]  /*2900*/  UIADD3 UR14, UPT, UPT, UR8, 0x28, URZ ;  /* 0x00000028080e7890 */ /* 0x000fe4000fffe0ff */
[----:B------:R-:W-:Y:S02]  /*2910*/  UIADD3.64 UR12, UPT, UPT, UR6, -UR12, URZ ;  /* 0x8000000c060c7297 */ /* 0x000fe4000fffe0ff */
[----:B------:R-:W-:-:S02]  /*2920*/  UIADD3 UR15, UPT, UPT, UR8, 0x10, URZ ;  /* 0x00000010080f7890 */ /* 0x000fc4000fffe0ff */
[----:B------:R-:W-:Y:S02]  /*2930*/  UIADD3 UR17, UPT, UPT, UR8, 0x30, URZ ;  /* 0x0000003008117890 */ /* 0x000fe4000fffe0ff */
[----:B------:R-:W-:Y:S02]  /*2940*/  UIADD3 UR28, UPT, UPT, UR8, 0x10, URZ ;  /* 0x00000010081c7890 */ /* 0x000fe4000fffe0ff */
[----:B------:R-:W-:Y:S01]  /*2950*/  UIADD3 UR19, UPT, UPT, UR8, 0x38, URZ ;  /* 0x0000003808137890 */ /* 0x000fe2000fffe0ff */
[----:B------:R-:W-:Y:S01]  /*2960*/  UMOV UR20, 0x0 ;  /* 0x0000000000147882 */ /* 0x000fe20000000000 */
[----:B------:R-:W-:Y:S01]  /*2970*/  UMOV UR21, 0x8040010 ;  /* 0x0804001000157882 */ /* 0x000fe20000000000 */
[----:B------:R-:W-:Y:S01]  /*2980*/  UMOV UR7, 0x80004020 ;  /* 0x8000402000077882 */ /* 0x000fe20000000000 */
[----:B------:R-:W-:Y:S01]  /*2990*/  UMOV UR24, 0x0 ;  /* 0x0000000000187882 */ /* 0x000fe20000000000 */
[----:B------:R-:W-:Y:S01]  /*29a0*/  UMOV UR25, 0x8040010 ;  /* 0x0804001000197882 */ /* 0x000fe20000000000 */
[----:B------:R-:W-:Y:S01]  /*29b0*/  UMOV UR26, 0x0 ;  /* 0x00000000001a7882 */ /* 0x000fe20000000000 */
[----:B------:R-:W-:Y:S01]  /*29c0*/  UMOV UR27, 0x8040010 ;  /* 0x08040010001b7882 */ /* 0x000fe20000000000 */
[----:B------:R-:W-:Y:S01]  /*29d0*/  UMOV UR4, UR11 ;  /* 0x0000000b00047c82 */ /* 0x000fe20008000000 */
[----:B------:R-:W-:Y:S01]  /*29e0*/  UMOV UR5, URZ ;  /* 0x000000ff00057c82 */ /* 0x000fe20008000000 */
[----:B------:R0:W-:Y:S01]  /*29f0*/  UTCHMMA tmem[UR18], gdesc[UR6], tmem[UR8], tmem[UR20], idesc[UR21], !UPT ;  /* 0x00ff1406120079ea */ /* 0x0001e2000f800008 */
[----:B------:R-:W-:Y:S01]  /*2a00*/  UMOV UR30, 0x0 ;  /* 0x00000000001e7882 */ /* 0x000fe20000000000 */
[----:B------:R-:W-:Y:S01]  /*2a10*/  UMOV UR31, 0x8040010 ;  /* 0x08040010001f7882 */ /* 0x000fe20000000000 */
[----:B------:R0:W-:Y:S01]  /*2a20*/  UTCHMMA tmem[UR14], gdesc[UR12], tmem[UR8], tmem[UR24], idesc[UR25], UPT ;  /* 0x00ff180c0e0079ea */ /* 0x0001e2000b800008 */
[----:B------:R-:W-:Y:S01]  /*2a30*/  UMOV UR4, UR4 ;  /* 0x0000000400047c82 */ /* 0x000fe20008000000 */
[----:B------:R0:W-:Y:S01]  /*2a40*/  UTCHMMA tmem[UR17], gdesc[UR6], tmem[UR15], tmem[UR26], idesc[UR27], !UPT ;  /* 0x00ff1a06110079ea */ /* 0x0001e2000f80000f */
[----:B------:R0:W-:Y:S01]  /*2a50*/  UTCHMMA tmem[UR19], gdesc[UR12], tmem[UR28], tmem[UR30], idesc[UR31], UPT ;  /* 0x00ff1e0c130079ea */ /* 0x0001e2000b80001c */
[----:B------:R0:W-:Y:S01]  /*2a60*/  UTCBAR [UR4], URZ ;  /* 0x000000ff040073e9 */ /* 0x0001e200080000ff */
[----:B------:R-:W-:Y:S01]  /*2a70*/  NOP ;  /* 0x0000000000007918 */ /* 0x000fe20000000000 */
.L_x_7:
[----:B------:R-:W-:Y:S01]  /*2a80*/  SHF.R.S32.HI R12, RZ, 0x1f, R57 ;  /* 0x0000001fff0c7819 */ /* 0x000fe20000011439 */
[----:B0-----:R-:W-:Y:S01]  /*2a90*/  UMOV UR4, URZ ;  /* 0x000000ff00047c82 */ /* 0x001fe20008000000 */
[----:B------:R-:W-:Y:S01]  /*2aa0*/  SHF.R.S32.HI R74, RZ, 0x1f, R59 ;  /* 0x0000001fff4a7819 */ /* 0x000fe2000001143b */
[----:B------:R-:W-:Y:S06]  /*2ab0*/  BRA.U !UP1, `(.L_x_8) ;  /* 0x0000001109bc7547 */ /* 0x000fec000b800000 */
[----:B------:R-:W-:Y:S01]  /*2ac0*/  UIADD3 UR5, UPT, UPT, UR9, 0x400, URZ ;  /* 0x0000040009057890 */ /* 0x000fe2000fffe0ff */
[----:B------:R-:W-:Y:S01]  /*2ad0*/  SHF.L.U64.HI R60, R48, 0x1, R5 ;  /* 0x00000001303c7819 */ /* 0x000fe20000010205 */
[----:B------:R-:W-:Y:S01]  /*2ae0*/  UMOV UR14, 0xfffffffe ;  /* 0xfffffffe000e7882 */ /* 0x000fe20000000000 */
[----:B------:R-:W-:Y:S01]  /*2af0*/  SHF.L.U64.HI R61, R49, 0x1, R4 ;  /* 0x00000001313d7819 */ /* 0x000fe20000010204 */
[----:B------:R-:W-:Y:S01]  /*2b00*/  USHF.R.U32.HI UR5, URZ, 0x4, UR5 ;  /* 0x00000004ff057899 */ /* 0x000fe20008011605 */
[----:B------:R-:W-:Y:S01]  /*2b10*/  SHF.L.U64.HI R62, R50, 0x1, R7 ;  /* 0x00000001323e7819 */ /* 0x000fe20000010207 */
[----:B------:R-:W-:Y:S01]  /*2b20*/  UMOV UR15, 0x7fffbfdf ;  /* 0x7fffbfdf000f7882 */ /* 0x000fe20000000000 */
[----:B------:R-:W-:Y:S01]  /*2b30*/  SHF.L.U64.HI R63, R51, 0x1, R6 ;  /* 0x00000001333f7819 */ /* 0x000fe20000010206 */
[----:B------:R-:W-:Y:S01]  /*2b40*/  USGXT.U32 UR6, UR5, 0xe ;  /* 0x0000000e0506789a */ /* 0x000fe20008000000 */
[----:B------:R-:W-:Y:S01]  /*2b50*/  SHF.L.U64.HI R64, R52, 0x1, R9 ;  /* 0x0000000134407819 */ /* 0x000fe20000010209 */
[----:B------:R-:W-:Y:S01]  /*2b60*/  UMOV UR7, URZ ;  /* 0x000000ff00077c82 */ /* 0x000fe20008000000 */
[----:B------:R-:W-:Y:S01]  /*2b70*/  SHF.L.U64.HI R65, R53, 0x1, R8 ;  /* 0x0000000135417819 */ /* 0x000fe20000010208 */
[----:B------:R-:W-:Y:S01]  /*2b80*/  UIADD3.64 UR14, UPT, UPT, UR6, -UR14, URZ ;  /* 0x8000000e060e7297 */ /* 0x000fe2000fffe0ff */
[----:B------:R-:W-:Y:S01]  /*2b90*/  SHF.L.U64.HI R66, R54, 0x1, R11 ;  /* 0x0000000136427819 */ /* 0x000fe2000001020b */
[----:B------:R-:W-:Y:S01]  /*2ba0*/  UMOV UR19, UR16 ;  /* 0x0000001000137c82 */ /* 0x000fe20008000000 */
[----:B------:R-:W-:Y:S01]  /*2bb0*/  SHF.L.U64.HI R67, R55, 0x1, R10 ;  /* 0x0000000137437819 */ /* 0x000fe2000001020a */
[----:B------:R-:W-:Y:S01]  /*2bc0*/  UMOV UR20, 0x1 ;  /* 0x0000000100147882 */ /* 0x000fe20000000000 */
[----:B------:R-:W-:Y:S01]  /*2bd0*/  SHF.L.U64.HI R68, R56, 0x1, R13 ;  /* 0x0000000138447819 */ /* 0x000fe2000001020d */
[----:B------:R-:W-:Y:S01]  /*2be0*/  UMOV UR5, URZ ;  /* 0x000000ff00057c82 */ /* 0x000fe20008000000 */
[----:B------:R-:W-:Y:S01]  /*2bf0*/  SHF.L.U64.HI R69, R57, 0x1, R12 ;  /* 0x0000000139457819 */ /* 0x000fe2000001020c */
[----:B------:R-:W-:Y:S01]  /*2c00*/  UMOV UR12, UR6 ;  /* 0x00000006000c7c82 */ /* 0x000fe20008000000 */
[----:B------:R-:W-:Y:S01]  /*2c10*/  SHF.L.U64.HI R74, R59, 0x1, R74 ;  /* 0x000000013b4a7819 */ /* 0x000fe2000001024a */
[----:B------:R-:W-:-:S06]  /*2c20*/  UMOV UR13, 0x80004020 ;  /* 0x80004020000d7882 */ /* 0x000fcc0000000000 */
.L_x_11:
[C---:B------:R-:W-:Y:S02]  /*2c30*/  ISETP.GT.AND P4, PT, R20.reuse, 0x1, PT ;  /* 0x000000011400780c */ /* 0x040fe40003f84270 */
[-C--:B0-----:R-:W-:Y:S02]  /*2c40*/  IADD3 R12, P3, PT, R21, R76.reuse, RZ ;  /* 0x0000004c150c7210 */ /* 0x081fe40007f7e0ff */
[----:B------:R-:W-:Y:S02]  /*2c50*/  ISETP.GT.AND P5, PT, R20, 0x15, PT ;  /* 0x000000151400780c */ /* 0x000fe40003fa4270 */
[-C--:B------:R-:W-:Y:S01]  /*2c60*/  LEA R14, P2, R48, R76.reuse, 0x1 ;  /* 0x0000004c300e7211 */ /* 0x080fe200078408ff */
[C---:B------:R-:W-:Y:S01]  /*2c70*/  IMAD.X R13, R77.reuse, 0x1, R58, P3 ;  /* 0x000000014d0d7824 */ /* 0x040fe200018e063a */
[----:B------:R-:W-:Y:S02]  /*2c80*/  PRMT R4, RZ, 0x7610, R4 ;  /* 0x00007610ff047816 */ /* 0x000fe40000000004 */
[----:B------:R-:W-:Y:S01]  /*2c90*/  PRMT R71, RZ, 0x7610, R71 ;  /* 0x00007610ff477816 */ /* 0x000fe20000000047 */
[----:B------:R-:W-:Y:S01]  /*2ca0*/  IMAD.X R15, R77, 0x1, R60, P2 ;  /* 0x000000014d0f7824 */ /* 0x000fe200010e063c */
[----:B------:R-:W-:-:S02]  /*2cb0*/  LEA R6, P6, R49, R76, 0x1 ;  /* 0x0000004c31067211 */ /* 0x000fc400078c08ff */
[----:B------:R0:W5:Y:S01]  /*2cc0*/  @P4 LDG.E.U16 R4, desc[UR22][R12.64] ;  /* 0x000000160c044981 */ /* 0x000162000c1e1500 */
[C---:B------:R-:W-:Y:S02]  /*2cd0*/  ISETP.GT.AND P4, PT, R20.reuse, 0x18, PT ;  /* 0x000000181400780c */ /* 0x040fe40003f84270 */
[C---:B------:R-:W-:Y:S01]  /*2ce0*/  ISETP.GT.AND P2, PT, R20.reuse, 0x17, PT ;  /* 0x000000171400780c */ /* 0x040fe20003f44270 */
[----:B------:R-:W-:Y:S01]  /*2cf0*/  IMAD.X R7, R77, 0x1, R61, P6 ;  /* 0x000000014d077824 */ /* 0x000fe200030e063d */
[----:B------:R-:W-:Y:S01]  /*2d00*/  ISETP.GT.AND P3, PT, R20, 0x16, PT ;  /* 0x000000161400780c */ /* 0x000fe20003f64270 */
[----:B------:R1:W5:Y:S01]  /*2d10*/  @P5 LDG.E.U16 R71, desc[UR22][R14.64] ;  /* 0x000000160e475981 */ /* 0x000362000c1e1500 */
[-C--:B------:R-:W-:Y:S02]  /*2d20*/  LEA R10, P6, R51, R76.reuse, 0x1 ;  /* 0x0000004c330a7211 */ /* 0x080fe400078c08ff */
[----:B------:R-:W-:Y:S02]  /*2d30*/  LEA R8, P5, R50, R76, 0x1 ;  /* 0x0000004c32087211 */ /* 0x000fe400078a08ff */
[----:B------:R-:W-:Y:S01]  /*2d40*/  PRMT R18, RZ, 0x7610, R18 ;  /* 0x00007610ff127816 */ /* 0x000fe20000000012 */
[C---:B------:R-:W-:Y:S01]  /*2d50*/  IMAD.X R11, R77.reuse, 0x1, R63, P6 ;  /* 0x000000014d0b7824 */ /* 0x040fe200030e063f */
[----:B------:R-:W-:Y:S01]  /*2d60*/  PRMT R70, RZ, 0x7610, R70 ;  /* 0x00007610ff467816 */ /* 0x000fe20000000046 */
[----:B------:R-:W-:Y:S01]  /*2d70*/  IMAD.X R9, R77, 0x1, R62, P5 ;  /* 0x000000014d097824 */ /* 0x000fe200028e063e */
[----:B------:R-:W-:-:S02]  /*2d80*/  PRMT R19, RZ, 0x7610, R19 ;  /* 0x00007610ff137816 */ /* 0x000fc40000000013 */
[----:B0-----:R-:W-:Y:S01]  /*2d90*/  LEA R12, P6, R52, R76, 0x1 ;  /* 0x0000004c340c7211 */ /* 0x001fe200078c08ff */
[----:B------:R-:W5:Y:S01]  /*2da0*/  @P4 LDG.E.U16 R18, desc[UR22][R10.64] ;  /* 0x000000160a124981 */ /* 0x000f62000c1e1500 */
[C---:B------:R-:W-:Y:S02]  /*2db0*/  ISETP.GT.AND P4, PT, R20.reuse, 0x1a, PT ;  /* 0x0000001a1400780c */ /* 0x040fe40003f84270 */
[----:B------:R-:W-:Y:S01]  /*2dc0*/  SHF.R.S32.HI R72, RZ, 0x1f, R21 ;  /* 0x0000001fff487819 */ /* 0x000fe20000011415 */
[----:B------:R-:W5:Y:S01]  /*2dd0*/  @P2 LDG.E.U16 R70, desc[UR22][R8.64] ;  /* 0x0000001608462981 */ /* 0x000f62000c1e1500 */
[C---:B------:R-:W-:Y:S01]  /*2de0*/  ISETP.GT.AND P2, PT, R20.reuse, 0x2, PT ;  /* 0x000000021400780c */ /* 0x040fe20003f44270 */
[----:B------:R-:W-:Y:S02]  /*2df0*/  IMAD.X R13, R77, 0x1, R64, P6 ;  /* 0x000000014d0d7824 */ /* 0x000fe400030e0640 */
[----:B------:R0:W5:Y:S01]  /*2e00*/  @P3 LDG.E.U16 R19, desc[UR22][R6.64] ;  /* 0x0000001606133981 */ /* 0x000162000c1e1500 */
[----:B------:R-:W-:-:S02]  /*2e10*/  ISETP.GT.AND P3, PT, R20, 0x19, PT ;  /* 0x000000191400780c */ /* 0x000fc40003f64270 */
[-C--:B------:R-:W-:Y:S02]  /*2e20*/  LEA R16, P6, R53, R76.reuse, 0x1 ;  /* 0x0000004c35107211 */ /* 0x080fe400078c08ff */
[C---:B-1----:R-:W-:Y:S02]  /*2e30*/  LEA R14, P5, R21.reuse, R76, 0x1 ;  /* 0x0000004c150e7211 */ /* 0x042fe400078a08ff */
[--C-:B0-----:R-:W-:Y:S01]  /*2e40*/  SHF.L.U64.HI R6, R21, 0x1, R72.reuse ;  /* 0x0000000115067819 */ /* 0x101fe20000010248 */
[C---:B------:R-:W-:Y:S01]  /*2e50*/  IMAD.X R17, R77.reuse, 0x1, R65, P6 ;  /* 0x000000014d117824 */ /* 0x040fe200030e0641 */
[----:B------:R-:W-:Y:S02]  /*2e60*/  PRMT R72, RZ, 0x7610, R72 ;  /* 0x00007610ff487816 */ /* 0x000fe40000000048 */
[----:B------:R-:W-:Y:S01]  /*2e70*/  SHF.R.S32.HI R7, RZ, 0x1f, R26 ;  /* 0x0000001fff077819 */ /* 0x000fe2000001141a */
[----:B------:R-:W-:Y:S01]  /*2e80*/  IMAD.X R15, R77, 0x1, R6, P5 ;  /* 0x000000014d0f7824 */ /* 0x000fe200028e0606 */
[----:B------:R-:W-:-:S02]  /*2e90*/  PRMT R5, RZ, 0x7610, R5 ;  /* 0x00007610ff057816 */ /* 0x000fc40000000005 */
[----:B------:R-:W-:Y:S01]  /*2ea0*/  PRMT R73, RZ, 0x7610, R73 ;  /* 0x00007610ff497816 */ /* 0x000fe20000000049 */
[----:B------:R-:W5:Y:S01]  /*2eb0*/  @P4 LDG.E.U16 R72, desc[UR22][R16.64] ;  /* 0x0000001610484981 */ /* 0x000f62000c1e1500 */
[----:B------:R-:W-:Y:S02]  /*2ec0*/  SHF.R.S32.HI R80, RZ, 0x1f, R27 ;  /* 0x0000001fff507819 */ /* 0x000fe4000001141b */
[CC--:B------:R-:W-:Y:S01]  /*2ed0*/  LEA R6, P5, R26.reuse, R76.reuse, 0x1 ;  /* 0x0000004c1a067211 */ /* 0x0c0fe200078a08ff */
[----:B------:R-:W5:Y:S01]  /*2ee0*/  @P2 LDG.E.U16 R5, desc[UR22][R14.64] ;  /* 0x000000160e052981 */ /* 0x000f62000c1e1500 */
[----:B------:R-:W-:Y:S02]  /*2ef0*/  SHF.L.U64.HI R10, R26, 0x1, R7 ;  /* 0x000000011a0a7819 */ /* 0x000fe40000010207 */
[C---:B------:R-:W-:Y:S01]  /*2f00*/  LEA R8, P4, R27.reuse, R76, 0x1 ;  /* 0x0000004c1b087211 */ /* 0x040fe200078808ff */
[----:B------:R0:W5:Y:S01]  /*2f10*/  @P3 LDG.E.U16 R73, desc[UR22][R12.64] ;  /* 0x000000160c493981 */ /* 0x000162000c1e1500 */
[----:B------:R-:W-:Y:S01]  /*2f20*/  SHF.L.U64.HI R82, R27, 0x1, R80 ;  /* 0x000000011b527819 */ /* 0x000fe20000010250 */
[----:B------:R-:W-:Y:S01]  /*2f30*/  IMAD.X R7, R77, 0x1, R10, P5 ;  /* 0x000000014d077824 */ /* 0x000fe200028e060a */
[----:B------:R-:W-:-:S02]  /*2f40*/  ISETP.GT.AND P2, PT, R20, 0x4, PT ;  /* 0x000000041400780c */ /* 0x000fc40003f44270 */
[C---:B------:R-:W-:Y:S01]  /*2f50*/  ISETP.GT.AND P5, PT, R20.reuse, 0x5, PT ;  /* 0x000000051400780c */ /* 0x040fe20003fa4270 */
[----:B------:R-:W-:Y:S01]  /*2f60*/  IMAD.X R9, R77, 0x1, R82, P4 ;  /* 0x000000014d097824 */ /* 0x000fe200020e0652 */
[----:B0-----:R-:W-:Y:S02]  /*2f70*/  SHF.R.S32.HI R12, RZ, 0x1f, R29 ;  /* 0x0000001fff0c7819 */ /* 0x001fe4000001141d */
[C---:B------:R-:W-:Y:S02]  /*2f80*/  LEA R10, P4, R29.reuse, R76, 0x1 ;  /* 0x0000004c1d0a7211 */ /* 0x040fe400078808ff */
[----:B------:R-:W-:Y:S02]  /*2f90*/  SHF.L.U64.HI R12, R29, 0x1, R12 ;  /* 0x000000011d0c7819 */ /* 0x000fe4000001020c */
[----:B------:R-:W-:Y:S02]  /*2fa0*/  PRMT R16, RZ, 0x7610, R16 ;  /* 0x00007610ff107816 */ /* 0x000fe40000000010 */
[----:B------:R-:W-:Y:S01]  /*2fb0*/  PRMT R75, RZ, 0x7610, R75 ;  /* 0x00007610ff4b7816 */ /* 0x000fe2000000004b */
[----:B------:R-:W-:Y:S01]  /*2fc0*/  IMAD.X R11, R77, 0x1, R12, P4 ;  /* 0x000000014d0b7824 */ /* 0x000fe200020e060c */
[----:B------:R-:W-:-:S02]  /*2fd0*/  ISETP.GT.AND P3, PT, R20, 0x3, PT ;  /* 0x000000031400780c */ /* 0x000fc40003f64270 */
[----:B------:R-:W-:Y:S01]  /*2fe0*/  SHF.R.S32.HI R14, RZ, 0x1f, R25 ;  /* 0x0000001fff0e7819 */ /* 0x000fe20000011419 */
[----:B------:R0:W5:Y:S01]  /*2ff0*/  @P2 LDG.E.U16 R16, desc[UR22][R8.64] ;  /* 0x0000001608102981 */ /* 0x000162000c1e1500 */
[CC--:B------:R-:W-:Y:S02]  /*3000*/  LEA R12, P2, R25.reuse, R76.reuse, 0x1 ;  /* 0x0000004c190c7211 */ /* 0x0c0fe400078408ff */
[----:B------:R-:W-:Y:S01]  /*3010*/  SHF.L.U64.HI R14, R25, 0x1, R14 ;  /* 0x00000001190e7819 */ /* 0x000fe2000001020e */
[----:B------:R1:W5:Y:S01]  /*3020*/  @P5 LDG.E.U16 R75, desc[UR22][R10.64] ;  /* 0x000000160a4b5981 */ /* 0x000362000c1e1500 */
[----:B------:R-:W-:Y:S02]  /*3030*/  ISETP.GT.AND P5, PT, R20, 0x1b, PT ;  /* 0x0000001b1400780c */ /* 0x000fe40003fa4270 */
[----:B------:R-:W-:Y:S01]  /*3040*/  PRMT R80, RZ, 0x7610, R80 ;  /* 0x00007610ff507816 */ /* 0x000fe20000000050 */
[----:B------:R-:W-:Y:S01]  /*3050*/  IMAD.X R13, R77, 0x1, R14, P2 ;  /* 0x000000014d0d7824 */ /* 0x000fe200010e060e */
[----:B------:R-:W-:-:S02]  /*3060*/  LEA RZ, P6, R54, R76, 0x1 ;  /* 0x0000004c36ff7211 */ /* 0x000fc400078c08ff */
[----:B------:R-:W-:Y:S01]  /*3070*/  SHF.R.S32.HI R14, RZ, 0x1f, R23 ;  /* 0x0000001fff0e7819 */ /* 0x000fe20000011417 */
[----:B0-----:R-:W-:Y:S01]  /*3080*/  IMAD R8, R54, 0x2, R76 ;  /* 0x0000000236087824 */ /* 0x001fe200078e024c */
[----:B------:R0:W5:Y:S01]  /*3090*/  @P3 LDG.E.U16 R80, desc[UR22][R6.64] ;  /* 0x0000001606503981 */ /* 0x000162000c1e1500 */
[----:B------:R-:W-:Y:S01]  /*30a0*/  IMAD.X R9, R77, 0x1, R66, P6 ;  /* 0x000000014d097824 */ /* 0x000fe200030e0642 */
[----:B------:R-:W-:Y:S02]  /*30b0*/  PRMT R17, RZ, 0x7610, R17 ;  /* 0x00007610ff117816 */ /* 0x000fe40000000011 */
[C---:B------:R-:W-:Y:S02]  /*30c0*/  SHF.L.U64.HI R14, R23.reuse, 0x1, R14 ;  /* 0x00000001170e7819 */ /* 0x040fe4000001020e */
[----:B-1----:R-:W-:Y:S02]  /*30d0*/  SHF.R.S32.HI R11, RZ, 0x1f, R24 ;  /* 0x0000001fff0b7819 */ /* 0x002fe40000011418 */
[----:B------:R-:W-:Y:S01]  /*30e0*/  ISETP.GT.AND P4, PT, R20, 0x6, PT ;  /* 0x000000061400780c */ /* 0x000fe20003f84270 */
[----:B------:R1:W5:Y:S01]  /*30f0*/  @P5 LDG.E.U16 R17, desc[UR22][R8.64] ;  /* 0x0000001608115981 */ /* 0x000362000c1e1500 */
[----:B0-----:R-:W-:-:S02]  /*3100*/  LEA R6, P6, R23, R76, 0x1 ;  /* 0x0000004c17067211 */ /* 0x001fc400078c08ff */
[----:B------:R-:W-:Y:S02]  /*3110*/  ISETP.GT.AND P3, PT, R20, 0x7, PT ;  /* 0x000000071400780c */ /* 0x000fe40003f64270 */
[C---:B------:R-:W-:Y:S01]  /*3120*/  LEA R10, P5, R24.reuse, R76, 0x1 ;  /* 0x0000004c180a7211 */ /* 0x040fe200078a08ff */
[C---:B------:R-:W-:Y:S01]  /*3130*/  IMAD.X R7, R77.reuse, 0x1, R14, P6 ;  /* 0x000000014d077824 */ /* 0x040fe200030e060e */
[----:B------:R-:W-:Y:S02]  /*3140*/  SHF.L.U64.HI R14, R24, 0x1, R11 ;  /* 0x00000001180e7819 */ /* 0x000fe4000001020b */
[----:B------:R-:W-:Y:S02]  /*3150*/  ISETP.GT.AND P2, PT, R20, 0x8, PT ;  /* 0x000000081400780c */ /* 0x000fe40003f44270 */
[----:B------:R-:W-:Y:S01]  /*3160*/  PRMT R83, RZ, 0x7610, R83 ;  /* 0x00007610ff537816 */ /* 0x000fe20000000053 */
[----:B------:R-:W-:Y:S01]  /*3170*/  IMAD.X R11, R77, 0x1, R14, P5 ;  /* 0x000000014d0b7824 */ /* 0x000fe200028e060e */
[----:B------:R-:W-:-:S02]  /*3180*/  PRMT R82, RZ, 0x7610, R82 ;  /* 0x00007610ff527816 */ /* 0x000fc40000000052 */
[----:B------:R-:W-:Y:S02]  /*3190*/  SHF.R.S32.HI R14, RZ, 0x1f, R31 ;  /* 0x0000001fff0e7819 */ /* 0x000fe4000001141f */
[----:B-1----:R-:W-:Y:S01]  /*31a0*/  SHF.R.S32.HI R9, RZ, 0x1f, R28 ;  /* 0x0000001fff097819 */ /* 0x002fe2000001141c */
[----:B------:R-:W5:Y:S01]  /*31b0*/  @P4 LDG.E.U16 R83, desc[UR22][R12.64] ;  /* 0x000000160c534981 */ /* 0x000f62000c1e1500 */
[----:B------:R-:W-:Y:S02]  /*31c0*/  PRMT R81, RZ, 0x7610, R81 ;  /* 0x00007610ff517816 */ /* 0x000fe40000000051 */
[C---:B------:R-:W-:Y:S01]  /*31d0*/  SHF.L.U64.HI R84, R31.reuse, 0x1, R14 ;  /* 0x000000011f547819 */ /* 0x040fe2000001020e */
[----:B------:R0:W5:Y:S01]  /*31e0*/  @P3 LDG.E.U16 R82, desc[UR22][R6.64] ;  /* 0x0000001606523981 */ /* 0x000162000c1e1500 */
[-C--:B------:R-:W-:Y:S02]  /*31f0*/  LEA R8, P5, R31, R76.reuse, 0x1 ;  /* 0x0000004c1f087211 */ /* 0x080fe400078a08ff */
[C---:B------:R-:W-:Y:S01]  /*3200*/  LEA R14, P4, R28.reuse, R76, 0x1 ;  /* 0x0000004c1c0e7211 */ /* 0x040fe200078808ff */
[----:B------:R1:W5:Y:S01]  /*3210*/  @P2 LDG.E.U16 R81, desc[UR22][R10.64] ;  /* 0x000000160a512981 */ /* 0x000362000c1e1500 */
[----:B------:R-:W-:-:S02]  /*3220*/  SHF.L.U64.HI R88, R28, 0x1, R9 ;  /* 0x000000011c587819 */ /* 0x000fc40000010209 */
[C---:B------:R-:W-:Y:S02]  /*3230*/  ISETP.GT.AND P3, PT, R20.reuse, 0x9, PT ;  /* 0x000000091400780c */ /* 0x040fe40003f64270 */
[----:B0-----:R-:W-:Y:S01]  /*3240*/  SHF.R.S32.HI R7, RZ, 0x1f, R32 ;  /* 0x0000001fff077819 */ /* 0x001fe20000011420 */
[C---:B------:R-:W-:Y:S01]  /*3250*/  IMAD.X R9, R77.reuse, 0x1, R84, P5 ;  /* 0x000000014d097824 */ /* 0x040fe200028e0654 */
[----:B------:R-:W-:Y:S01]  /*3260*/  ISETP.GT.AND P5, PT, R20, 0xb, PT ;  /* 0x0000000b1400780c */ /* 0x000fe20003fa4270 */
[----:B------:R-:W-:Y:S01]  /*3270*/  IMAD.X R15, R77, 0x1, R88, P4 ;  /* 0x000000014d0f7824 */ /* 0x000fe200020e0658 */
[C---:B------:R-:W-:Y:S02]  /*3280*/  LEA R6, P4, R32.reuse, R76, 0x1 ;  /* 0x0000004c20067211 */ /* 0x040fe400078808ff */
[----:B-1----:R-:W-:Y:S02]  /*3290*/  SHF.L.U64.HI R10, R32, 0x1, R7 ;  /* 0x00000001200a7819 */ /* 0x002fe40000010207 */
[----:B------:R-:W-:-:S02]  /*32a0*/  ISETP.GT.AND P2, PT, R20, 0xa, PT ;  /* 0x0000000a1400780c */ /* 0x000fc40003f44270 */
[----:B------:R-:W-:Y:S02]  /*32b0*/  PRMT R86, RZ, 0x7610, R86 ;  /* 0x00007610ff567816 */ /* 0x000fe40000000056 */
[----:B------:R-:W-:Y:S01]  /*32c0*/  SHF.R.S32.HI R11, RZ, 0x1f, R30 ;  /* 0x0000001fff0b7819 */ /* 0x000fe2000001141e */
[----:B------:R-:W-:Y:S01]  /*32d0*/  IMAD.X R7, R77, 0x1, R10, P4 ;  /* 0x000000014d077824 */ /* 0x000fe200020e060a */
[C---:B------:R-:W-:Y:S02]  /*32e0*/  LEA R12, P4, R30.reuse, R76, 0x1 ;  /* 0x0000004c1e0c7211 */ /* 0x040fe400078808ff */
[----:B------:R-:W-:Y:S01]  /*32f0*/  SHF.L.U64.HI R10, R30, 0x1, R11 ;  /* 0x000000011e0a7819 */ /* 0x000fe2000001020b */
[----:B------:R0:W5:Y:S01]  /*3300*/  @P3 LDG.E.U16 R86, desc[UR22][R8.64] ;  /* 0x0000001608563981 */ /* 0x000162000c1e1500 */
[----:B------:R-:W-:Y:S02]  /*3310*/  PRMT R85, RZ, 0x7610, R85 ;  /* 0x00007610ff557816 */ /* 0x000fe40000000055 */
[----:B------:R-:W-:-:S02]  /*3320*/  SHF.R.S32.HI R88, RZ, 0x1f, R33 ;  /* 0x0000001fff587819 */ /* 0x000fc40000011421 */
[----:B------:R-:W-:Y:S02]  /*3330*/  PRMT R84, RZ, 0x7610, R84 ;  /* 0x00007610ff547816 */ /* 0x000fe40000000054 */
[C---:B------:R-:W-:Y:S01]  /*3340*/  ISETP.GT.AND P3, PT, R20.reuse, 0xd, PT ;  /* 0x0000000d1400780c */ /* 0x040fe20003f64270 */
[----:B------:R-:W-:Y:S01]  /*3350*/  IMAD.X R13, R77, 0x1, R10, P4 ;  /* 0x000000014d0d7824 */ /* 0x000fe200020e060a */
[C---:B------:R-:W-:Y:S01]  /*3360*/  SHF.L.U64.HI R88, R33.reuse, 0x1, R88 ;  /* 0x0000000121587819 */ /* 0x040fe20000010258 */
[----:B------:R1:W5:Y:S01]  /*3370*/  @P5 LDG.E.U16 R85, desc[UR22][R6.64] ;  /* 0x0000001606555981 */ /* 0x000362000c1e1500 */
[----:B0-----:R-:W-:Y:S02]  /*3380*/  LEA R8, P4, R33, R76, 0x1 ;  /* 0x0000004c21087211 */ /* 0x001fe400078808ff */
[----:B------:R-:W-:Y:S01]  /*3390*/  ISETP.GT.AND P5, PT, R20, 0xc, PT ;  /* 0x0000000c1400780c */ /* 0x000fe20003fa4270 */
[----:B------:R0:W5:Y:S02]  /*33a0*/  @P2 LDG.E.U16 R84, desc[UR22][R14.64] ;  /* 0x000000160e542981 */ /* 0x000164000c1e1500 */
[----:B------:R-:W-:Y:S01]  /*33b0*/  IMAD.X R9, R77, 0x1, R88, P4 ;  /* 0x000000014d097824 */ /* 0x000fe200020e0658 */
[----:B-1----:R-:W-:-:S02]  /*33c0*/  SHF.R.S32.HI R7, RZ, 0x1f, R22 ;  /* 0x0000001fff077819 */ /* 0x002fc40000011416 */
[C---:B------:R-:W-:Y:S02]  /*33d0*/  LEA R6, P4, R22.reuse, R76, 0x1 ;  /* 0x0000004c16067211 */ /* 0x040fe400078808ff */
[----:B0-----:R-:W-:Y:S02]  /*33e0*/  PRMT R14, RZ, 0x7610, R14 ;  /* 0x00007610ff0e7816 */ /* 0x001fe4000000000e */
[----:B------:R-:W-:Y:S02]  /*33f0*/  SHF.L.U64.HI R10, R22, 0x1, R7 ;  /* 0x00000001160a7819 */ /* 0x000fe40000010207 */
[C---:B------:R-:W-:Y:S02]  /*3400*/  ISETP.GT.AND P2, PT, R20.reuse, 0xe, PT ;  /* 0x0000000e1400780c */ /* 0x040fe40003f44270 */
[----:B------:R-:W-:Y:S01]  /*3410*/  SHF.R.S32.HI R11, RZ, 0x1f, R42 ;  /* 0x0000001fff0b7819 */ /* 0x000fe2000001142a */
[----:B------:R-:W5:Y:S01]  /*3420*/  @P3 LDG.E.U16 R14, desc[UR22][R8.64] ;  /* 0x00000016080e3981 */ /* 0x000f62000c1e1500 */
[----:B------:R-:W-:Y:S01]  /*3430*/  PRMT R15, RZ, 0x7610, R15 ;  /* 0x00007610ff0f7816 */ /* 0x000fe2000000000f */
[----:B------:R-:W-:Y:S01]  /*3440*/  IMAD.X R7, R77, 0x1, R10, P4 ;  /* 0x000000014d077824 */ /* 0x000fe200020e060a */
[----:B------:R-:W-:-:S02]  /*3450*/  ISETP.GT.AND P3, PT, R20, 0xf, PT ;  /* 0x0000000f1400780c */ /* 0x000fc40003f64270 */
[C---:B------:R-:W-:Y:S02]  /*3460*/  LEA R10, P4, R42.reuse, R76, 0x1 ;  /* 0x0000004c2a0a7211 */ /* 0x040fe400078808ff */
[----:B------:R-:W-:Y:S01]  /*3470*/  SHF.L.U64.HI R88, R42, 0x1, R11 ;  /* 0x000000012a587819 */ /* 0x000fe2000001020b */
[----:B------:R0:W5:Y:S01]  /*3480*/  @P5 LDG.E.U16 R15, desc[UR22][R12.64] ;  /* 0x000000160c0f5981 */ /* 0x000162000c1e1500 */
[----:B------:R-:W-:-:S03]  /*3490*/  PRMT R87, RZ, 0x7610, R87 ;  /* 0x00007610ff577816 */ /* 0x000fc60000000057 */
[--C-:B------:R-:W-:Y:S01]  /*34a0*/  IMAD.X R11, R77, 0x1, R88.reuse, P4 ;  /* 0x000000014d0b7824 */ /* 0x100fe200020e0658 */
[----:B------:R-:W-:Y:S02]  /*34b0*/  PRMT R88, RZ, 0x7610, R88 ;  /* 0x00007610ff587816 */ /* 0x000fe40000000058 */
[----:B------:R1:W5:Y:S01]  /*34c0*/  @P2 LDG.E.U16 R87, desc[UR22][R6.64] ;  /* 0x0000001606572981 */ /* 0x000362000c1e1500 */
[----:B0-----:R-:W-:-:S03]  /*34d0*/  SHF.R.S32.HI R12, RZ, 0x1f, R43 ;  /* 0x0000001fff0c7819 */ /* 0x001fc6000001142b */
[----:B------:R0:W5:Y:S01]  /*34e0*/  @P3 LDG.E.U16 R88, desc[UR22][R10.64] ;  /* 0x000000160a583981 */ /* 0x000162000c1e1500 */
[CC--:B------:R-:W-:Y:S02]  /*34f0*/  LEA R8, P2, R43.reuse, R76.reuse, 0x1 ;  /* 0x0000004c2b087211 */ /* 0x0c0fe400078408ff */
[----:B------:R-:W-:Y:S02]  /*3500*/  SHF.L.U64.HI R12, R43, 0x1, R12 ;  /* 0x000000012b0c7819 */ /* 0x000fe4000001020c */
[----:B------:R-:W-:Y:S02]  /*3510*/  ISETP.GT.AND P3, PT, R20, 0x11, PT ;  /* 0x000000111400780c */ /* 0x000fe40003f64270 */
[----:B-1----:R-:W-:Y:S01]  /*3520*/  SHF.R.S32.HI R7, RZ, 0x1f, R44 ;  /* 0x0000001fff077819 */ /* 0x002fe2000001142c */
[----:B------:R-:W-:Y:S01]  /*3530*/  IMAD.X R9, R77, 0x1, R12, P2 ;  /* 0x000000014d097824 */ /* 0x000fe200010e060c */
[C---:B------:R-:W-:Y:S02]  /*3540*/  LEA R12, P2, R44.reuse, R76, 0x1 ;  /* 0x0000004c2c0c7211 */ /* 0x040fe400078408ff */
[----:B------:R-:W-:-:S02]  /*3550*/  SHF.L.U64.HI R6, R44, 0x1, R7 ;  /* 0x000000012c067819 */ /* 0x000fc40000010207 */
[----:B------:R-:W-:-:S03]  /*3560*/  PRMT R90, RZ, 0x7610, R90 ;  /* 0x00007610ff5a7816 */ /* 0x000fc6000000005a */
[----:B------:R-:W-:Y:S01]  /*3570*/  IMAD.X R13, R77, 0x1, R6, P2 ;  /* 0x000000014d0d7824 */ /* 0x000fe200010e0606 */
[----:B------:R-:W-:Y:S02]  /*3580*/  SHF.R.S32.HI R6, RZ, 0x1f, R45 ;  /* 0x0000001fff067819 */ /* 0x000fe4000001142d */
[C---:B------:R-:W-:Y:S02]  /*3590*/  ISETP.GT.AND P5, PT, R20.reuse, 0x10, PT ;  /* 0x000000101400780c */ /* 0x040fe40003fa4270 */
[----:B------:R-:W5:Y:S01]  /*35a0*/  @P3 LDG.E.U16 R90, desc[UR22][R12.64] ;  /* 0x000000160c5a3981 */ /* 0x000f62000c1e1500 */
[----:B------:R-:W-:Y:S02]  /*35b0*/  ISETP.GT.AND P3, PT, R20, 0x12, PT ;  /* 0x000000121400780c */ /* 0x000fe40003f64270 */
[C---:B0-----:R-:W-:Y:S02]  /*35c0*/  SHF.L.U64.HI R10, R45.reuse, 0x1, R6 ;  /* 0x000000012d0a7819 */ /* 0x041fe40000010206 */
[----:B------:R-:W-:-:S02]  /*35d0*/  LEA R6, P2, R45, R76, 0x1 ;  /* 0x0000004c2d067211 */ /* 0x000fc400078408ff */
[----:B------:R-:W-:Y:S02]  /*35e0*/  PRMT R89, RZ, 0x7610, R89 ;  /* 0x00007610ff597816 */ /* 0x000fe40000000059 */
[----:B------:R-:W-:Y:S01]  /*35f0*/  PRMT R92, RZ, 0x7610, R92 ;  /* 0x00007610ff5c7816 */ /* 0x000fe2000000005c */
[----:B------:R-:W-:-:S03]  /*3600*/  IMAD.X R7, R77, 0x1, R10, P2 ;  /* 0x000000014d077824 */ /* 0x000fc600010e060a */
[----:B------:R0:W5:Y:S04]  /*3610*/  @P5 LDG.E.U16 R89, desc[UR22][R8.64] ;  /* 0x0000001608595981 */ /* 0x000168000c1e1500 */
[----:B------:R1:W5:Y:S01]  /*3620*/  @P3 LDG.E.U16 R92, desc[UR22][R6.64] ;  /* 0x00000016065c3981 */ /* 0x000362000c1e1500 */
[----:B------:R-:W-:Y:S02]  /*3630*/  ISETP.GT.AND P3, PT, R20, 0x13, PT ;  /* 0x000000131400780c */ /* 0x000fe40003f64270 */
[----:B0-----:R-:W-:Y:S02]  /*3640*/  SHF.R.S32.HI R9, RZ, 0x1f, R46 ;  /* 0x0000001fff097819 */ /* 0x001fe4000001142e */
[C---:B------:R-:W-:Y:S02]  /*3650*/  LEA R10, P2, R46.reuse, R76, 0x1 ;  /* 0x0000004c2e0a7211 */ /* 0x040fe400078408ff */
[----:B------:R-:W-:-:S02]  /*3660*/  SHF.L.U64.HI R8, R46, 0x1, R9 ;  /* 0x000000012e087819 */ /* 0x000fc40000010209 */
[----:B------:R-:W-:-:S03]  /*3670*/  PRMT R13, RZ, 0x7610, R13 ;  /* 0x00007610ff0d7816 */ /* 0x000fc6000000000d */
[----:B------:R-:W-:Y:S01]  /*3680*/  IMAD.X R11, R77, 0x1, R8, P2 ;  /* 0x000000014d0b7824 */ /* 0x000fe200010e0608 */
[----:B------:R-:W-:-:S04]  /*3690*/  SHF.R.S32.HI R8, RZ, 0x1f, R47 ;  /* 0x0000001fff087819 */ /* 0x000fc8000001142f */
[----:B------:R0:W5:Y:S01]  /*36a0*/  @P3 LDG.E.U16 R13, desc[UR22][R10.64] ;  /* 0x000000160a0d3981 */ /* 0x000162000c1e1500 */
[----:B------:R-:W-:Y:S02]  /*36b0*/  ISETP.GT.AND P3, PT, R20, 0x14, PT ;  /* 0x000000141400780c */ /* 0x000fe40003f64270 */
[C---:B------:R-:W-:Y:S02]  /*36c0*/  SHF.L.U64.HI R8, R47.reuse, 0x1, R8 ;  /* 0x000000012f087819 */ /* 0x040fe40000010208 */
[----:B-1----:R-:W-:Y:S02]  /*36d0*/  LEA R6, P2, R47, R76, 0x1 ;  /* 0x0000004c2f067211 */ /* 0x002fe400078408ff */
[----:B------:R-:W-:-:S03]  /*36e0*/  PRMT R94, RZ, 0x7610, R94 ;  /* 0x00007610ff5e7816 */ /* 0x000fc6000000005e */
[----:B------:R-:W-:Y:S01]  /*36f0*/  IMAD.X R7, R77, 0x1, R8, P2 ;  /* 0x000000014d077824 */ /* 0x000fe200010e0608 */
[----:B------:R-:W-:-:S04]  /*3700*/  LEA RZ, P2, R55, R76, 0x1 ;  /* 0x0000004c37ff7211 */ /* 0x000fc800078408ff */
[----:B------:R1:W5:Y:S01]  /*3710*/  @P3 LDG.E.U16 R94, desc[UR22][R6.64] ;  /* 0x00000016065e3981 */ /* 0x000362000c1e1500 */
[----:B------:R-:W-:Y:S01]  /*3720*/  ISETP.GT.AND P3, PT, R20, 0x1c, PT ;  /* 0x0000001c1400780c */ /* 0x000fe20003f64270 */
[----:B------:R-:W-:Y:S01]  /*3730*/  IMAD R8, R55, 0x2, R76 ;  /* 0x0000000237087824 */ /* 0x000fe200078e024c */
[----:B------:R-:W-:Y:S01]  /*3740*/  PRMT R93, RZ, 0x7610, R93 ;  /* 0x00007610ff5d7816 */ /* 0x000fe2000000005d */
[----:B------:R-:W-:Y:S01]  /*3750*/  IMAD.X R9, R77, 0x1, R67, P2 ;  /* 0x000000014d097824 */ /* 0x000fe200010e0643 */
[----:B------:R-:W-:-:S09]  /*3760*/  LEA RZ, P2, R56, R76, 0x1 ;  /* 0x0000004c38ff7211 */ /* 0x000fd200078408ff */
[----:B------:R2:W5:Y:S01]  /*3770*/  @P3 LDG.E.U16 R93, desc[UR22][R8.64] ;  /* 0x00000016085d3981 */ /* 0x000562000c1e1500 */
[----:B------:R-:W-:Y:S01]  /*3780*/  ISETP.GT.AND P3, PT, R20, 0x1d, PT ;  /* 0x0000001d1400780c */ /* 0x000fe20003f64270 */
[----:B0-----:R-:W-:Y:S01]  /*3790*/  IMAD R10, R56, 0x2, R76 ;  /* 0x00000002380a7824 */ /* 0x001fe200078e024c */
[----:B------:R-:W-:Y:S01]  /*37a0*/  PRMT R96, RZ, 0x7610, R96 ;  /* 0x00007610ff607816 */ /* 0x000fe20000000060 */
[----:B------:R-:W-:Y:S01]  /*37b0*/  IMAD.X R11, R77, 0x1, R68, P2 ;  /* 0x000000014d0b7824 */ /* 0x000fe200010e0644 */
[----:B------:R-:W-:-:S09]  /*37c0*/  LEA RZ, P2, R57, R76, 0x1 ;  /* 0x0000004c39ff7211 */ /* 0x000fd200078408ff */
[----:B------:R-:W5:Y:S01]  /*37d0*/  @P3 LDG.E.U16 R96, desc[UR22][R10.64] ;  /* 0x000000160a603981 */ /* 0x000f62000c1e1500 */
[----:B------:R-:W-:Y:S01]  /*37e0*/  ISETP.GT.AND P3, PT, R20, 0x1e, PT ;  /* 0x0000001e1400780c */ /* 0x000fe20003f64270 */
[----:B-1----:R-:W-:Y:S01]  /*37f0*/  IMAD.X R7, R77, 0x1, R69, P2 ;  /* 0x000000014d077824 */ /* 0x002fe200010e0645 */
[----:B------:R-:W-:Y:S01]  /*3800*/  PRMT R95, RZ, 0x7610, R95 ;  /* 0x00007610ff5f7816 */ /* 0x000fe2000000005f */
[----:B------:R-:W-:Y:S01]  /*3810*/  IMAD R6, R57, 0x2, R76 ;  /* 0x0000000239067824 */ /* 0x000fe200078e024c */
[----:B------:R-:W-:-:S05]  /*3820*/  LEA RZ, P2, R59, R76, 0x1 ;  /* 0x0000004c3bff7211 */ /* 0x000fca00078408ff */
[----:B--2---:R-:W-:Y:S01]  /*3830*/  IMAD.X R9, R77, 0x1, R74, P2 ;  /* 0x000000014d097824 */ /* 0x004fe200010e064a */
[----:B------:R-:W-:-:S03]  /*3840*/  ISETP.GT.AND P2, PT, R20, RZ, PT ;  /* 0x000000ff1400720c */ /* 0x000fc60003f44270 */
[----:B------:R0:W5:Y:S01]  /*3850*/  @P3 LDG.E.U16 R95, desc[UR22][R6.64] ;  /* 0x00000016065f3981 */ /* 0x000162000c1e1500 */
[----:B------:R-:W-:Y:S01]  /*3860*/  ISETP.GT.AND P3, PT, R20, 0x1f, PT ;  /* 0x0000001f1400780c */ /* 0x000fe20003f64270 */
[----:B------:R-:W-:Y:S01]  /*3870*/  USHF.L.U32 UR4, UR4, 0x1f, URZ ;  /* 0x0000001f04047899 */ /* 0x000fe200080006ff */
[----:B------:R-:W-:Y:S01]  /*3880*/  PRMT R98, RZ, 0x7610, R98 ;  /* 0x00007610ff627816 */ /* 0x000fe20000000062 */
[----:B------:R-:W-:Y:S01]  /*3890*/  IMAD R8, R59, 0x2, R76 ;  /* 0x000000023b087824 */ /* 0x000fe200078e024c */
[----:B------:R-:W-:-:S03]  /*38a0*/  PRMT R91, RZ, 0x7610, R91 ;  /* 0x00007610ff5b7816 */ /* 0x000fc6000000005b */
[----:B0-----:R-:W-:-:S03]  /*38b0*/  IMAD.U32 R6, RZ, RZ, UR4 ;  /* 0x00000004ff067e24 */ /* 0x001fc6000f8e00ff */
[----:B------:R0:W5:Y:S04]  /*38c0*/  @P2 LDG.E.U16 R91, desc[UR22][R76.64] ;  /* 0x000000164c5b2981 */ /* 0x000168000c1e1500 */
[----:B------:R0:W5:Y:S01]  /*38d0*/  @P3 LDG.E.U16 R98, desc[UR22][R8.64] ;  /* 0x0000001608623981 */ /* 0x000162000c1e1500 */
[----:B------:R-:W1:Y:S02]  /*38e0*/  SYNCS.PHASECHK.TRANS64.TRYWAIT P2, [UR11], R6 ;  /* 0x00000006ff0075a7 */ /* 0x000e64000804110b */
[----:B01----:R-:W-:Y:S05]  /*38f0*/  @!P2 BRA `(.L_x_9) ;  /* 0x0000000c00e8a947 */ /* 0x003fea0003800000 */
.L_x_17:
[----:B-----5:R-:W-:Y:S02]  /*3900*/  PRMT R10, R15, 0x5410, R14 ;  /* 0x000054100f0a7816 */ /* 0x020fe4000000000e */
[----:B------:R-:W-:Y:S02]  /*3910*/  LOP3.LUT R15, R3, 0x1f, RZ, 0xc0, !PT ;  /* 0x0000001f030f7812 */ /* 0x000fe400078ec0ff */
[----:B------:R-:W-:Y:S02]  /*3920*/  PRMT R6, R16, 0x5410, R75 ;  /* 0x0000541010067816 */ /* 0x000fe4000000004b */
[----:B------:R-:W-:Y:S02]  /*3930*/  ISETP.GE.AND P4, PT, R15, R20, PT ;  /* 0x000000140f00720c */ /* 0x000fe40003f86270 */
[----:B------:R-:W-:Y:S01]  /*3940*/  PRMT R15, R19, 0x5410, R70 ;  /* 0x00005410130f7816 */ /* 0x000fe20000000046 */
[----:B------:R-:W-:Y:S01]  /*3950*/  IMAD.IADD R70, R78, 0x1, R35 ;  /* 0x000000014e467824 */ /* 0x000fe200078e0223 */
        /* <DEDUP_REMOVED lines=9> */
[----:B------:R-:W-:Y:S01]  /*39f0*/  PRMT R17, R72, 0x5410, R17 ;  /* 0x0000541048117816 */ /* 0x000fe20000000011 */
[----:B------:R-:W-:Y:S01]  /*3a00*/  IMAD.IADD R72, R78, 0x1, R36 ;  /* 0x000000014e487824 */ /* 0x000fe200078e0224 */
[----:B------:R-:W-:Y:S02]  /*3a10*/  PRMT R18, R93, 0x5410, R96 ;  /* 0x000054105d127816 */ /* 0x000fe40000000060 */
[----:B------:R-:W-:Y:S02]  /*3a20*/  PRMT R19, R95, 0x5410, R98 ;  /* 0x000054105f137816 */ /* 0x000fe40000000062 */
[----:B------:R-:W-:-:S02]  /*3a30*/  PRMT R4, R91, 0x5410, R4 ;  /* 0x000054105b047816 */ /* 0x000fc40000000004 */
[C---:B------:R-:W-:Y:S02]  /*3a40*/  IADD3 RZ, P3, PT, R78.reuse, R35, RZ ;  /* 0x000000234eff7210 */ /* 0x040fe40007f7e0ff */
[----:B------:R0:W-:Y:S01]  /*3a50*/  STTM.x16 tmem[UR10+0x20], R4 ;  /* 0x00002004000079ed */ /* 0x0001e2000824000a */
[----:B------:R-:W1:Y:S02]  /*3a60*/  FENCE.VIEW.ASYNC.T ;  /* 0x00000000000073c6 */ /* 0x000e640000000200 */
[----:B-1----:R-:W-:Y:S01]  /*3a70*/  BAR.SYNC.DEFER_BLOCKING 0x0 ;  /* 0x0000000000007b1d */ /* 0x002fe20000010000 */
[----:B------:R-:W-:Y:S01]  /*3a80*/  IADD3 RZ, P2, PT, R78, R36, RZ ;  /* 0x000000244eff7210 */ /* 0x000fe20007f5e0ff */
[C---:B------:R-:W-:Y:S01]  /*3a90*/  IMAD.X R71, R79.reuse, 0x1, R40, P3 ;  /* 0x000000014f477824 */ /* 0x040fe200018e0628 */
[----:B------:R-:W-:Y:S02]  /*3aa0*/  PRMT R80, RZ, 0x7610, R80 ;  /* 0x00007610ff507816 */ /* 0x000fe40000000050 */
[----:B------:R-:W-:Y:S01]  /*3ab0*/  PRMT R82, RZ, 0x7610, R82 ;  /* 0x00007610ff527816 */ /* 0x000fe20000000052 */
[----:B------:R-:W-:-:S03]  /*3ac0*/  IMAD.X R73, R79, 0x1, R41, P2 ;  /* 0x000000014f497824 */ /* 0x000fc600010e0629 */
[----:B------:R-:W2:Y:S04]  /*3ad0*/  @!P4 LDG.E.U16 R80, desc[UR22][R70.64] ;  /* 0x000000164650c981 */ /* 0x000ea8000c1e1500 */
[----:B------:R-:W3:Y:S01]  /*3ae0*/  @!P4 LDG.E.U16 R82, desc[UR22][R72.64] ;  /* 0x000000164852c981 */ /* 0x000ee2000c1e1500 */
[----:B------:R-:W-:Y:S01]  /*3af0*/  ULEA UR11, UR20, UR9, 0x3 ;  /* 0x00000009140b7291 */ /* 0x000fe2000f8e18ff */
[----:B------:R-:W-:Y:S03]  /*3b00*/  BAR.SYNC.DEFER_BLOCKING 0x0 ;  /* 0x0000000000007b1d */ /* 0x000fe60000010000 */
[----:B------:R-:W-:-:S03]  /*3b10*/  UIADD3 UR11, UPT, UPT, UR11, 0x800, URZ ;  /* 0x000008000b0b7890 */ /* 0x000fc6000fffe0ff */
[----:B--2---:R0:W-:Y:S04]  /*3b20*/  STS.U16 [R39+UR9+0x400], R80 ;  /* 0x0004005027007988 */ /* 0x0041e80008000409 */
[----:B---3--:R0:W-:Y:S01]  /*3b30*/  STS.U16 [R39+UR9+0x600], R82 ;  /* 0x0006005227007988 */ /* 0x0081e20008000409 */
[----:B------:R1:W-:Y:S06]  /*3b40*/  MEMBAR.ALL.CTA ;  /* 0x0000000000007992 */ /* 0x0003ec0000008000 */
[----:B-1----:R-:W1:Y:S02]  /*3b50*/  FENCE.VIEW.ASYNC.S ;  /* 0x00000000000073c6 */ /* 0x002e640000000000 */
[----:B-1----:R-:W-:Y:S06]  /*3b60*/  BAR.SYNC.DEFER_BLOCKING 0x0 ;  /* 0x0000000000007b1d */ /* 0x002fec0000010000 */
[----:B------:R-:W-:Y:S05]  /*3b70*/  @P0 BRA `(.L_x_10) ;  /* 0x0000000000580947 */ /* 0x000fea0003800000 */
[----:B------:R-:W-:Y:S02]  /*3b80*/  UIADD3 UR21, UPT, UPT, UR8, 0x28, URZ ;  /* 0x0000002808157890 */ /* 0x000fe4000fffe0ff */
[----:B------:R-:W-:Y:S02]  /*3b90*/  UIADD3 UR26, UPT, UPT, UR8, 0x10, URZ ;  /* 0x00000010081a7890 */ /* 0x000fe4000fffe0ff */
        /* <DEDUP_REMOVED lines=11> */
[----:B------:R1:W-:Y:S01]  /*3c50*/  UTCHMMA tmem[UR18], gdesc[UR12], tmem[UR8], tmem[UR16], idesc[UR17], UPT ;  /* 0x00ff100c120079ea */ /* 0x0003e2000b800008 */
[----:B------:R-:W-:Y:S01]  /*3c60*/  UMOV UR32, 0x0 ;  /* 0x0000000000207882 */ /* 0x000fe20000000000 */
[----:B------:R-:W-:Y:S01]  /*3c70*/  UMOV UR33, 0x8040010 ;  /* 0x0804001000217882 */ /* 0x000fe20000000000 */
[----:B------:R1:W-:Y:S01]  /*3c80*/  UTCHMMA tmem[UR21], gdesc[UR14], tmem[UR8], tmem[UR24], idesc[UR25], UPT ;  /* 0x00ff180e150079ea */ /* 0x0003e2000b800008 */
[----:B------:R-:W-:Y:S01]  /*3c90*/  UMOV UR4, UR6 ;  /* 0x0000000600047c82 */ /* 0x000fe20008000000 */
[----:B------:R1:W-:Y:S01]  /*3ca0*/  UTCHMMA tmem[UR27], gdesc[UR12], tmem[UR26], tmem[UR28], idesc[UR29], UPT ;  /* 0x00ff1c0c1b0079ea */ /* 0x0003e2000b80001a */
[----:B------:R1:W-:Y:S01]  /*3cb0*/  UTCHMMA tmem[UR31], gdesc[UR14], tmem[UR30], tmem[UR32], idesc[UR33], UPT ;  /* 0x00ff200e1f0079ea */ /* 0x0003e2000b80001e */
[----:B------:R1:W-:Y:S01]  /*3cc0*/  UTCBAR [UR4], URZ ;  /* 0x000000ff040073e9 */ /* 0x0003e200080000ff */
[----:B------:R-:W-:Y:S01]  /*3cd0*/  NOP ;  /* 0x0000000000007918 */ /* 0x000fe20000000000 */
.L_x_10:
[----:B------:R-:W-:Y:S01]  /*3ce0*/  UIADD3 UR20, UPT, UPT, UR20, 0x1, URZ ;  /* 0x0000000114147890 */ /* 0x000fe2000fffe0ff */
[----:B------:R-:W-:Y:S01]  /*3cf0*/  IMAD.WIDE R76, R38, 0x2, R76 ;  /* 0x00000002264c7825 */ /* 0x000fe200078e024c */
[----:B------:R-:W-:Y:S02]  /*3d00*/  UIADD3 UR19, UPT, UPT, UR19, -0x1, URZ ;  /* 0xffffffff13137890 */ /* 0x000fe4000fffe0ff */
[----:B------:R-:W-:Y:S01]  /*3d10*/  UISETP.GT.AND UP1, UPT, UR20, 0x1, UPT ;  /* 0x000000011400788c */ /* 0x000fe2000bf24270 */
[----:B------:R-:W-:Y:S01]  /*3d20*/  IMAD.WIDE R78, R37, 0x2, R78 ;  /* 0x00000002254e7825 */ /* 0x000fe200078e024e */
[----:B------:R-:W-:Y:S02]  /*3d30*/  UISETP.NE.U32.AND UP2, UPT, UR19, URZ, UPT ;  /* 0x000000ff1300728c */ /* 0x000fe4000bf45070 */
[----:B-1----:R-:W-:Y:S01]  /*3d40*/  USEL UR4, URZ, 0x1, !UP1 ;  /* 0x00000001ff047887 */ /* 0x002fe2000c800000 */
[----:B------:R-:W-:Y:S01]  /*3d50*/  VIADD R20, R20, 0xffffffe0 ;  /* 0xffffffe014147836 */ /* 0x000fe20000000000 */
[----:B------:R-:W-:-:S02]  /*3d60*/  USEL UR20, UR20, URZ, !UP1 ;  /* 0x000000ff14147287 */ /* 0x000fc4000c800000 */
[----:B------:R-:W-:-:S03]  /*3d70*/  ULOP3.LUT UR6, UR5, UR4, URZ, 0x3c, !UPT ;  /* 0x0000000405067292 */ /* 0x000fc6000f8e3cff */
[----:B------:R-:W-:-:S04]  /*3d80*/  UMOV UR4, UR5 ;  /* 0x0000000500047c82 */ /* 0x000fc80008000000 */
[----:B------:R-:W-:Y:S01]  /*3d90*/  UMOV UR5, UR6 ;  /* 0x0000000600057c82 */ /* 0x000fe20008000000 */
[----:B------:R-:W-:Y:S05]  /*3da0*/  BRA.U UP2, `(.L_x_11) ;  /* 0xffffffed02a07547 */ /* 0x000fea000b83ffff */
.L_x_8:
[----:B------:R-:W-:Y:S01]  /*3db0*/  ISETP.GE.AND P0, PT, R34, 0x20, PT ;  /* 0x000000202200780c */ /* 0x000fe20003f06270 */
[----:B------:R-:W1:Y:S01]  /*3dc0*/  LDCU UR5, c[0x0][0x3b4] ;  /* 0x00007680ff0577ac */ /* 0x000e620008000800 */
[----:B------:R-:W2:Y:S11]  /*3dd0*/  LDCU.128 UR12, c[0x0][0x390] ;  /* 0x00007200ff0c77ac */ /* 0x000eb60008000c00 */
[----:B------:R-:W-:Y:S05]  /*3de0*/  @!P0 BRA `(.L_x_12) ;  /* 0x0000000000108947 */ /* 0x000fea0003800000 */
[----:B------:R-:W-:-:S06]  /*3df0*/  USHF.L.U32 UR4, UR4, 0x1f, URZ ;  /* 0x0000001f04047899 */ /* 0x000fcc00080006ff */
[----:B------:R-:W-:-:S04]  /*3e00*/  IMAD.U32 R3, RZ, RZ, UR4 ;  /* 0x00000004ff037e24 */ /* 0x000fc8000f8e00ff */
[----:B------:R-:W3:Y:S02]  /*3e10*/  SYNCS.PHASECHK.TRANS64.TRYWAIT P0, [UR11], R3 ;  /* 0x00000003ff0075a7 */ /* 0x000ee4000800110b */
[----:B---3--:R-:W-:Y:S05]  /*3e20*/  @!P0 BRA `(.L_x_13) ;  /* 0x0000000800a88947 */ /* 0x008fea0003800000 */
.L_x_12:
[----:B------:R-:W-:Y:S01]  /*3e30*/  BAR.SYNC.DEFER_BLOCKING 0x0 ;  /* 0x0000000000007b1d */ /* 0x000fe20000010000 */
[----:B------:R-:W-:Y:S01]  /*3e40*/  VIADD R3, R2, 0x2 ;  /* 0x0000000202037836 */ /* 0x000fe20000000000 */
[C---:B--2---:R-:W-:Y:S01]  /*3e50*/  ISETP.GE.AND P0, PT, R0.reuse, UR14, PT ;  /* 0x0000000e00007c0c */ /* 0x044fe2000bf06270 */
[----:B-1----:R-:W-:Y:S02]  /*3e60*/  IMAD R0, R0, UR5, RZ ;  /* 0x0000000500007c24 */ /* 0x002fe4000f8e02ff */
[C---:B------:R-:W-:Y:S01]  /*3e70*/  VIADD R21, R2.reuse, 0x1 ;  /* 0x0000000102157836 */ /* 0x040fe20000000000 */
[----:B------:R-:W1:Y:S01]  /*3e80*/  LDCU UR4, c[0x0][0x3b8] ;  /* 0x00007700ff0477ac */ /* 0x000e620008000800 */
[----:B------:R-:W-:Y:S01]  /*3e90*/  ISETP.LT.AND P5, PT, R3, UR15, !P0 ;  /* 0x0000000f03007c0c */ /* 0x000fe2000c7a1270 */
[----:B------:R-:W-:Y:S01]  /*3ea0*/  VIADD R20, R2, 0x3 ;  /* 0x0000000302147836 */ /* 0x000fe20000000000 */
[----:B------:R-:W-:Y:S01]  /*3eb0*/  LEA R25, P4, R0, UR12, 0x1 ;  /* 0x0000000c00197c11 */ /* 0x000fe2000f8808ff */
[C---:B------:R-:W-:Y:S01]  /*3ec0*/  VIADD R24, R2.reuse, 0x6 ;  /* 0x0000000602187836 */ /* 0x040fe20000000000 */
[----:B------:R-:W-:Y:S01]  /*3ed0*/  ISETP.LT.AND P3, PT, R21, UR15, !P0 ;  /* 0x0000000f15007c0c */ /* 0x000fe2000c761270 */
[C---:B------:R-:W-:Y:S01]  /*3ee0*/  VIADD R21, R2.reuse, 0x4 ;  /* 0x0000000402157836 */ /* 0x040fe20000000000 */
[----:B------:R-:W-:-:S02]  /*3ef0*/  ISETP.LT.AND P6, PT, R2, UR15, !P0 ;  /* 0x0000000f02007c0c */ /* 0x000fc4000c7c1270 */
[----:B------:R-:W-:Y:S01]  /*3f00*/  LEA.HI.X.SX32 R27, R0, UR13, 0x1, P4 ;  /* 0x0000000d001b7c11 */ /* 0x000fe2000a0f0eff */
[----:B------:R-:W-:Y:S01]  /*3f10*/  VIADD R0, R2, 0x5 ;  /* 0x0000000502007836 */ /* 0x000fe20000000000 */
[----:B------:R-:W-:Y:S01]  /*3f20*/  ISETP.LT.AND P2, PT, R20, UR15, !P0 ;  /* 0x0000000f14007c0c */ /* 0x000fe2000c741270 */
[----:B------:R-:W2:Y:S02]  /*3f30*/  @!P1 SYNCS.CCTL.IV [UR9+0x800] ;  /* 0x00080000ff0099b1 */ /* 0x000ea40008000009 */
[----:B--2---:R-:W-:Y:S01]  /*3f40*/  BAR.SYNC.DEFER_BLOCKING 0x0 ;  /* 0x0000000000007b1d */ /* 0x004fe20000010000 */
[----:B-1----:R-:W-:-:S04]  /*3f50*/  IMAD R3, R2, UR4, RZ ;  /* 0x0000000402037c24 */ /* 0x002fc8000f8e02ff */
[----:B------:R-:W-:Y:S01]  /*3f60*/  VIADD R22, R3, UR4 ;  /* 0x0000000403167c36 */ /* 0x000fe20008000000 */
[----:B0-----:R-:W0:Y:S04]  /*3f70*/  LDTM.x16 R4, tmem[UR10] ;  /* 0x0000000a000479ee */ /* 0x001e280008240000 */
[-C--:B------:R-:W-:Y:S01]  /*3f80*/  LEA R20, P4, R22, R25.reuse, 0x1 ;  /* 0x0000001916147211 */ /* 0x080fe200078808ff */
[----:B------:R-:W1:Y:S01]  /*3f90*/  @!P1 SYNCS.CCTL.IV [UR9+0x808] ;  /* 0x00080800ff0099b1 */ /* 0x000e620008000009 */
[----:B------:R-:W-:Y:S01]  /*3fa0*/  NOP ;  /* 0x0000000000007918 */ /* 0x000fe20000000000 */
[----:B0-----:R-:W-:Y:S02]  /*3fb0*/  F2FP.F16.F32.PACK_AB R23, R5, R4 ;  /* 0x000000040517723e */ /* 0x001fe400000000ff */
[----:B------:R-:W-:-:S02]  /*3fc0*/  LEA R4, P1, R3, R25, 0x1 ;  /* 0x0000001903047211 */ /* 0x000fc400078208ff */
[----:B------:R-:W-:Y:S02]  /*3fd0*/  PRMT R26, R23, 0x7632, R26 ;  /* 0x00007632171a7816 */ /* 0x000fe4000000001a */
[-C--:B------:R-:W-:Y:S02]  /*3fe0*/  LEA.HI.X.SX32 R5, R3, R27.reuse, 0x1, P1 ;  /* 0x0000001b03057211 */ /* 0x080fe400008f0eff */
[----:B------:R-:W-:Y:S02]  /*3ff0*/  ISETP.LT.AND P1, PT, R21, UR15, !P0 ;  /* 0x0000000f15007c0c */ /* 0x000fe4000c721270 */
[----:B------:R-:W-:Y:S01]  /*4000*/  LEA.HI.X.SX32 R21, R22, R27, 0x1, P4 ;  /* 0x0000001b16157211 */ /* 0x000fe200020f0eff */
[----:B------:R0:W-:Y:S01]  /*4010*/  @P6 STG.E.U16 desc[UR22][R4.64], R23 ;  /* 0x0000001704006986 */ /* 0x0001e2000c101516 */
[----:B------:R-:W-:Y:S01]  /*4020*/  ISETP.LT.AND P4, PT, R0, UR15, !P0 ;  /* 0x0000000f00007c0c */ /* 0x000fe2000c781270 */
[----:B------:R-:W-:Y:S01]  /*4030*/  VIADD R0, R22, UR4 ;  /* 0x0000000416007c36 */ /* 0x000fe20008000000 */
[----:B------:R-:W-:Y:S01]  /*4040*/  F2FP.F16.F32.PACK_AB R10, R11, R10 ;  /* 0x0000000a0b0a723e */ /* 0x000fe200000000ff */
[----:B------:R2:W-:Y:S01]  /*4050*/  @P3 STG.E.U16 desc[UR22][R20.64], R26 ;  /* 0x0000001a14003986 */ /* 0x0005e2000c101516 */
[----:B------:R-:W-:Y:S01]  /*4060*/  F2FP.F16.F32.PACK_AB R12, R13, R12 ;  /* 0x0000000c0d0c723e */ /* 0x000fe200000000ff */
[C---:B------:R-:W-:Y:S01]  /*4070*/  VIADD R3, R0.reuse, UR4 ;  /* 0x0000000400037c36 */ /* 0x040fe20008000000 */
[----:B------:R-:W-:Y:S01]  /*4080*/  LEA R22, P3, R0, R25, 0x1 ;  /* 0x0000001900167211 */ /* 0x000fe200078608ff */
[----:B------:R-:W-:Y:S01]  /*4090*/  VIADD R11, R2, 0xa ;  /* 0x0000000a020b7836 */ /* 0x000fe20000000000 */
[----:B------:R-:W-:-:S02]  /*40a0*/  PRMT R13, R12, 0x7610, R13 ;  /* 0x000076100c0d7816 */ /* 0x000fc4000000000d */
[----:B------:R-:W-:Y:S02]  /*40b0*/  F2FP.F16.F32.PACK_AB R14, R15, R14 ;  /* 0x0000000e0f0e723e */ /* 0x000fe400000000ff */
[----:B0-----:R-:W-:Y:S02]  /*40c0*/  F2FP.F16.F32.PACK_AB R5, R7, R6 ;  /* 0x000000060705723e */ /* 0x001fe400000000ff */
[C---:B------:R-:W-:Y:S01]  /*40d0*/  LEA R6, P6, R3.reuse, R25, 0x1 ;  /* 0x0000001903067211 */ /* 0x040fe200078c08ff */
[----:B--2---:R-:W-:Y:S01]  /*40e0*/  VIADD R20, R2, 0x8 ;  /* 0x0000000802147836 */ /* 0x004fe20000000000 */
[-C--:B------:R-:W-:Y:S01]  /*40f0*/  LEA.HI.X.SX32 R23, R0, R27.reuse, 0x1, P3 ;  /* 0x0000001b00177211 */ /* 0x080fe200018f0eff */
[----:B------:R-:W-:Y:S01]  /*4100*/  VIADD R0, R2, 0x7 ;  /* 0x0000000702007836 */ /* 0x000fe20000000000 */
[C---:B------:R-:W-:Y:S01]  /*4110*/  LEA.HI.X.SX32 R7, R3.reuse, R27, 0x1, P6 ;  /* 0x0000001b03077211 */ /* 0x040fe200030f0eff */
[----:B------:R-:W-:Y:S01]  /*4120*/  VIADD R3, R3, UR4 ;  /* 0x0000000403037c36 */ /* 0x000fe20008000000 */
[----:B------:R-:W-:Y:S01]  /*4130*/  PRMT R21, R5, 0x7632, R21 ;  /* 0x0000763205157816 */ /* 0x000fe20000000015 */
[----:B------:R0:W-:Y:S01]  /*4140*/  @P5 STG.E.U16 desc[UR22][R22.64], R5 ;  /* 0x0000000516005986 */ /* 0x0001e2000c101516 */
[----:B------:R-:W-:Y:S01]  /*4150*/  ISETP.LT.AND P6, PT, R0, UR15, !P0 ;  /* 0x0000000f00007c0c */ /* 0x000fe2000c7c1270 */
[C---:B------:R-:W-:Y:S01]  /*4160*/  VIADD R0, R3.reuse, UR4 ;  /* 0x0000000403007c36 */ /* 0x040fe20008000000 */
[----:B------:R-:W-:Y:S01]  /*4170*/  ISETP.LT.AND P3, PT, R24, UR15, !P0 ;  /* 0x0000000f18007c0c */ /* 0x000fe2000c761270 */
[----:B------:R2:W-:Y:S01]  /*4180*/  @P2 STG.E.U16 desc[UR22][R6.64], R21 ;  /* 0x0000001506002986 */ /* 0x0005e2000c101516 */
[----:B------:R-:W-:-:S02]  /*4190*/  LEA R4, P2, R3, R25, 0x1 ;  /* 0x0000001903047211 */ /* 0x000fc400078408ff */
[----:B------:R-:W-:Y:S02]  /*41a0*/  F2FP.F16.F32.PACK_AB R16, R17, R16 ;  /* 0x000000101110723e */ /* 0x000fe400000000ff */
[----:B------:R-:W-:Y:S02]  /*41b0*/  F2FP.F16.F32.PACK_AB R18, R19, R18 ;  /* 0x000000121312723e */ /* 0x000fe400000000ff */
[----:B0-----:R-:W-:Y:S01]  /*41c0*/  LEA.HI.X.SX32 R5, R3, R27, 0x1, P2 ;  /* 0x0000001b03057211 */ /* 0x001fe200010f0eff */
[----:B------:R-:W-:Y:S01]  /*41d0*/  VIADD R3, R2, 0x9 ;  /* 0x0000000902037836 */ /* 0x000fe20000000000 */
[----:B------:R-:W-:Y:S02]  /*41e0*/  ISETP.LT.AND P2, PT, R20, UR15, !P0 ;  /* 0x0000000f14007c0c */ /* 0x000fe4000c741270 */
[----:B--2---:R-:W-:Y:S02]  /*41f0*/  F2FP.F16.F32.PACK_AB R7, R9, R8 ;  /* 0x000000080907723e */ /* 0x004fe400000000ff */
[----:B------:R-:W-:-:S02]  /*4200*/  LEA R8, P5, R0, R25, 0x1 ;  /* 0x0000001900087211 */ /* 0x000fc400078a08ff */
[----:B------:R-:W-:Y:S01]  /*4210*/  PRMT R20, R7, 0x7632, R20 ;  /* 0x0000763207147816 */ /* 0x000fe20000000014 */
[----:B------:R0:W-:Y:S01]  /*4220*/  @P1 STG.E.U16 desc[UR22][R4.64], R7 ;  /* 0x0000000704001986 */ /* 0x0001e2000c101516 */
[C---:B------:R-:W-:Y:S01]  /*4230*/  LEA.HI.X.SX32 R9, R0.reuse, R27, 0x1, P5 ;  /* 0x0000001b00097211 */ /* 0x040fe200028f0eff */
[----:B------:R-:W-:Y:S01]  /*4240*/  VIADD R0, R0, UR4 ;  /* 0x0000000400007c36 */ /* 0x000fe20008000000 */
[----:B------:R-:W-:Y:S01]  /*4250*/  ISETP.LT.AND P1, PT, R3, UR15, !P0 ;  /* 0x0000000f03007c0c */ /* 0x000fe2000c721270 */
[----:B------:R-:W-:Y:S01]  /*4260*/  VIADD R3, R2, 0xb ;  /* 0x0000000b02037836 */ /* 0x000fe20000000000 */
[----:B------:R-:W-:Y:S01]  /*4270*/  ISETP.LT.AND P5, PT, R11, UR15, !P0 ;  /* 0x0000000f0b007c0c */ /* 0x000fe2000c7a1270 */
[----:B------:R2:W-:Y:S01]  /*4280*/  @P4 STG.E.U16 desc[UR22][R8.64], R20 ;  /* 0x0000001408004986 */ /* 0x0005e2000c101516 */
[----:B------:R-:W-:Y:S01]  /*4290*/  LEA R6, P4, R0, R25, 0x1 ;  /* 0x0000001900067211 */ /* 0x000fe200078808ff */
[----:B------:R-:W-:-:S03]  /*42a0*/  VIADD R11, R2, 0xc ;  /* 0x0000000c020b7836 */ /* 0x000fc60000000000 */
[C---:B0-----:R-:W-:Y:S01]  /*42b0*/  LEA.HI.X.SX32 R7, R0.reuse, R27, 0x1, P4 ;  /* 0x0000001b00077211 */ /* 0x041fe200020f0eff */
[----:B------:R-:W-:Y:S01]  /*42c0*/  VIADD R0, R0, UR4 ;  /* 0x0000000400007c36 */ /* 0x000fe20008000000 */
[----:B------:R-:W-:-:S03]  /*42d0*/  ISETP.LT.AND P4, PT, R3, UR15, !P0 ;  /* 0x0000000f03007c0c */ /* 0x000fc6000c781270 */
[----:B------:R0:W-:Y:S01]  /*42e0*/  @P3 STG.E.U16 desc[UR22][R6.64], R10 ;  /* 0x0000000a06003986 */ /* 0x0001e2000c101516 */
[C---:B------:R-:W-:Y:S01]  /*42f0*/  LEA R4, P3, R0.reuse, R25, 0x1 ;  /* 0x0000001900047211 */ /* 0x040fe200078608ff */
[----:B------:R-:W-:-:S03]  /*4300*/  VIADD R3, R0, UR4 ;  /* 0x0000000400037c36 */ /* 0x000fc60008000000 */
[----:B------:R-:W-:Y:S01]  /*4310*/  LEA.HI.X.SX32 R5, R0, R27, 0x1, P3 ;  /* 0x0000001b00057211 */ /* 0x000fe200018f0eff */
[C---:B------:R-:W-:Y:S01]  /*4320*/  VIADD R0, R3.reuse, UR4 ;  /* 0x0000000403007c36 */ /* 0x040fe20008000000 */
[----:B--2---:R-:W-:-:S04]  /*4330*/  LEA R8, P3, R3, R25, 0x1 ;  /* 0x0000001903087211 */ /* 0x004fc800078608ff */
[----:B------:R-:W-:Y:S01]  /*4340*/  LEA.HI.X.SX32 R9, R3, R27, 0x1, P3 ;  /* 0x0000001b03097211 */ /* 0x000fe200018f0eff */
[----:B------:R-:W-:Y:S01]  /*4350*/  VIADD R3, R0, UR4 ;  /* 0x0000000400037c36 */ /* 0x000fe20008000000 */
[----:B0-----:R-:W-:Y:S01]  /*4360*/  PRMT R7, R10, 0x7632, R7 ;  /* 0x000076320a077816 */ /* 0x001fe20000000007 */
[----:B------:R-:W-:Y:S01]  /*4370*/  VIADD R10, R2, 0xd ;  /* 0x0000000d020a7836 */ /* 0x000fe20000000000 */
[----:B------:R-:W-:-:S03]  /*4380*/  ISETP.LT.AND P3, PT, R11, UR15, !P0 ;  /* 0x0000000f0b007c0c */ /* 0x000fc6000c761270 */
[----:B------:R0:W-:Y:S01]  /*4390*/  @P6 STG.E.U16 desc[UR22][R4.64], R7 ;  /* 0x0000000704006986 */ /* 0x0001e2000c101516 */
[----:B------:R-:W-:-:S03]  /*43a0*/  LEA R6, P6, R0, R25, 0x1 ;  /* 0x0000001900067211 */ /* 0x000fc600078c08ff */
[----:B------:R2:W-:Y:S01]  /*43b0*/  @P2 STG.E.U16 desc[UR22][R8.64], R13 ;  /* 0x0000000d08002986 */ /* 0x0005e2000c101516 */
[----:B------:R-:W-:Y:S02]  /*43c0*/  ISETP.LT.AND P2, PT, R10, UR15, !P0 ;  /* 0x0000000f0a007c0c */ /* 0x000fe4000c741270 */
[----:B0-----:R-:W-:Y:S01]  /*43d0*/  LEA.HI.X.SX32 R7, R0, R27, 0x1, P6 ;  /* 0x0000001b00077211 */ /* 0x001fe200030f0eff */
[C---:B------:R-:W-:Y:S01]  /*43e0*/  VIADD R0, R3.reuse, UR4 ;  /* 0x0000000403007c36 */ /* 0x040fe20008000000 */
[----:B------:R-:W-:Y:S02]  /*43f0*/  PRMT R5, R12, 0x7632, R5 ;  /* 0x000076320c057816 */ /* 0x000fe40000000005 */
[C---:B------:R-:W-:Y:S01]  /*4400*/  LEA R10, P6, R3.reuse, R25, 0x1 ;  /* 0x00000019030a7211 */ /* 0x040fe200078c08ff */
[----:B------:R-:W-:Y:S02]  /*4410*/  VIADD R12, R0, UR4 ;  /* 0x00000004000c7c36 */ /* 0x000fe40008000000 */
[----:B------:R0:W-:Y:S01]  /*4420*/  @P1 STG.E.U16 desc[UR22][R6.64], R5 ;  /* 0x0000000506001986 */ /* 0x0001e2000c101516 */
[----:B------:R-:W-:Y:S01]  /*4430*/  LEA.HI.X.SX32 R11, R3, R27, 0x1, P6 ;  /* 0x0000001b030b7211 */ /* 0x000fe200030f0eff */
[----:B------:R-:W-:Y:S01]  /*4440*/  VIADD R3, R12, UR4 ;  /* 0x000000040c037c36 */ /* 0x000fe20008000000 */
[-C--:B------:R-:W-:Y:S01]  /*4450*/  LEA R4, P1, R0, R25.reuse, 0x1 ;  /* 0x0000001900047211 */ /* 0x080fe200078208ff */
[----:B--2---:R-:W-:Y:S01]  /*4460*/  VIADD R13, R2, 0xe ;  /* 0x0000000e020d7836 */ /* 0x004fe20000000000 */
[C---:B------:R-:W-:Y:S01]  /*4470*/  LEA R8, P6, R12.reuse, R25, 0x1 ;  /* 0x000000190c087211 */ /* 0x040fe200078c08ff */
[----:B------:R-:W-:Y:S03]  /*4480*/  @P5 STG.E.U16 desc[UR22][R10.64], R14 ;  /* 0x0000000e0a005986 */ /* 0x000fe6000c101516 */
[----:B------:R-:W-:-:S02]  /*4490*/  LEA.HI.X.SX32 R9, R12, R27, 0x1, P6 ;  /* 0x0000001b0c097211 */ /* 0x000fc400030f0eff */
[C---:B------:R-:W-:Y:S01]  /*44a0*/  LEA R12, P6, R3.reuse, R25, 0x1 ;  /* 0x00000019030c7211 */ /* 0x040fe200078c08ff */
[----:B0-----:R-:W-:Y:S01]  /*44b0*/  VIADD R6, R2, 0xf ;  /* 0x0000000f02067836 */ /* 0x001fe20000000000 */
[-C--:B------:R-:W-:Y:S01]  /*44c0*/  LEA.HI.X.SX32 R5, R0, R27.reuse, 0x1, P1 ;  /* 0x0000001b00057211 */ /* 0x080fe200008f0eff */
[----:B------:R-:W-:Y:S01]  /*44d0*/  VIADD R0, R3, UR4 ;  /* 0x0000000403007c36 */ /* 0x000fe20008000000 */
[----:B------:R-:W-:Y:S02]  /*44e0*/  ISETP.LT.AND P1, PT, R13, UR15, !P0 ;  /* 0x0000000f0d007c0c */ /* 0x000fe4000c721270 */
[----:B------:R-:W-:Y:S01]  /*44f0*/  LEA.HI.X.SX32 R13, R3, R27, 0x1, P6 ;  /* 0x0000001b030d7211 */ /* 0x000fe200030f0eff */
[C---:B------:R-:W-:Y:S01]  /*4500*/  VIADD R7, R0.reuse, UR4 ;  /* 0x0000000400077c36 */ /* 0x040fe20008000000 */
[----:B------:R-:W-:Y:S02]  /*4510*/  LEA R2, P6, R0, R25, 0x1 ;  /* 0x0000001900027211 */ /* 0x000fe400078c08ff */
[----:B------:R-:W-:-:S02]  /*4520*/  ISETP.LT.AND P0, PT, R6, UR15, !P0 ;  /* 0x0000000f06007c0c */ /* 0x000fc4000c701270 */
[----:B------:R-:W-:Y:S02]  /*4530*/  LEA.HI.X.SX32 R3, R0, R27, 0x1, P6 ;  /* 0x0000001b00037211 */ /* 0x000fe400030f0eff */
[----:B------:R-:W-:Y:S02]  /*4540*/  PRMT R0, R14, 0x7632, R0 ;  /* 0x000076320e007816 */ /* 0x000fe40000000000 */
[----:B------:R-:W-:-:S03]  /*4550*/  LEA R6, P6, R7, R25, 0x1 ;  /* 0x0000001907067211 */ /* 0x000fc600078c08ff */
[----:B------:R0:W-:Y:S01]  /*4560*/  @P4 STG.E.U16 desc[UR22][R4.64], R0 ;  /* 0x0000000004004986 */ /* 0x0001e2000c101516 */
[----:B------:R-:W-:-:S03]  /*4570*/  LEA.HI.X.SX32 R7, R7, R27, 0x1, P6 ;  /* 0x0000001b07077211 */ /* 0x000fc600030f0eff */
[----:B------:R2:W-:Y:S01]  /*4580*/  @P3 STG.E.U16 desc[UR22][R8.64], R16 ;  /* 0x0000001008003986 */ /* 0x0005e2000c101516 */
[----:B0-----:R-:W-:Y:S02]  /*4590*/  PRMT R5, R16, 0x7632, R5 ;  /* 0x0000763210057816 */ /* 0x001fe40000000005 */
[----:B--2---:R-:W-:-:S03]  /*45a0*/  PRMT R9, R18, 0x7632, R9 ;  /* 0x0000763212097816 */ /* 0x004fc60000000009 */
[----:B------:R0:W-:Y:S04]  /*45b0*/  @P2 STG.E.U16 desc[UR22][R12.64], R5 ;  /* 0x000000050c002986 */ /* 0x0001e8000c101516 */
[----:B------:R0:W-:Y:S04]  /*45c0*/  @P1 STG.E.U16 desc[UR22][R2.64], R18 ;  /* 0x0000001202001986 */ /* 0x0001e8000c101516 */
[----:B------:R0:W-:Y:S01]  /*45d0*/  @P0 STG.E.U16 desc[UR22][R6.64], R9 ;  /* 0x0000000906000986 */ /* 0x0001e2000c101516 */
[----:B-1----:R-:W-:Y:S06]  /*45e0*/  BAR.SYNC.DEFER_BLOCKING 0x0 ;  /* 0x0000000000007b1d */ /* 0x002fec0000010000 */
[----:B------:R-:W-:Y:S05]  /*45f0*/  BRA.U UP0, `(.L_x_14) ;  /* 0x0000000100a07547 */ /* 0x000fea000b800000 */
[----:B------:R-:W1:Y:S01]  /*4600*/  S2UR UR5, SR_CgaCtaId ;  /* 0x00000000000579c3 */ /* 0x000e620000008800 */
[----:B------:R-:W-:Y:S01]  /*4610*/  NOP ;  /* 0x0000000000007918 */ /* 0x000fe20000000000 */
[----:B------:R-:W-:Y:S01]  /*4620*/  UMOV UR4, 0x50 ;  /* 0x0000005000047882 */ /* 0x000fe20000000000 */
[----:B------:R-:W-:Y:S02]  /*4630*/  IMAD.U32 R0, RZ, RZ, UR8 ;  /* 0x00000008ff007e24 */ /* 0x000fe4000f8e00ff */
[----:B0-----:R-:W-:Y:S02]  /*4640*/  IMAD.MOV.U32 R3, RZ, RZ, 0x3 ;  /* 0x00000003ff037424 */ /* 0x001fe400078e00ff */
[----:B------:R-:W-:Y:S01]  /*4650*/  IMAD.MOV.U32 R7, RZ, RZ, 0x1 ;  /* 0x00000001ff077424 */ /* 0x000fe200078e00ff */
[----:B------:R-:W-:-:S04]  /*4660*/  LOP3.LUT R0, R0, 0xffff, RZ, 0xc0, !PT ;  /* 0x0000ffff00007812 */ /* 0x000fc800078ec0ff */
[----:B------:R-:W-:-:S05]  /*4670*/  SHF.R.U32.HI R0, RZ, 0x5, R0 ;  /* 0x00000005ff007819 */ /* 0x000fca0000011600 */
[----:B------:R-:W-:Y:S01]  /*4680*/  VIADD R2, R0, 0x10 ;  /* 0x0000001000027836 */ /* 0x000fe20000000000 */
[----:B------:R-:W-:Y:S01]  /*4690*/  SHF.L.U32 R0, R3, R0, RZ ;  /* 0x0000000003007219 */ /* 0x000fe200000006ff */
[----:B-1----:R-:W-:-:S03]  /*46a0*/  ULEA UR6, UR5, UR4, 0x18 ;  /* 0x0000000405067291 */ /* 0x002fc6000f8ec0ff */
[----:B------:R-:W-:-:S04]  /*46b0*/  SHF.L.U32 R3, R7, R2, RZ ;  /* 0x0000000207037219 */ /* 0x000fc800000006ff */
[----:B------:R-:W-:Y:S02]  /*46c0*/  LOP3.LUT R0, R3, R0, RZ, 0xfc, !PT ;  /* 0x0000000003007212 */ /* 0x000fe400078efcff */
[----:B------:R-:W0:Y:S02]  /*46d0*/  LDS R5, [UR6] ;  /* 0x00000006ff057984 */ /* 0x000e240008000800 */
[C---:B------:R-:W-:Y:S02]  /*46e0*/  LOP3.LUT R2, R0.reuse, 0xffff, RZ, 0xc0, !PT ;  /* 0x0000ffff00027812 */ /* 0x040fe400078ec0ff */
[----:B0-----:R-:W-:-:S04]  /*46f0*/  LOP3.LUT R3, R0, 0xffff, R5, 0x80, !PT ;  /* 0x0000ffff00037812 */ /* 0x001fc800078e8005 */
[----:B------:R-:W-:-:S13]  /*4700*/  ISETP.NE.AND P0, PT, R3, R2, PT ;  /* 0x000000020300720c */ /* 0x000fda0003f05270 */
[----:B------:R-:W-:Y:S05]  /*4710*/  @P0 BRA `(.L_x_15) ;  /* 0x0000000000500947 */ /* 0x000fea0003800000 */
[----:B------:R-:W-:Y:S02]  /*4720*/  SHF.R.U32.HI R5, RZ, 0x10, R5 ;  /* 0x00000010ff057819 */ /* 0x000fe40000011605 */
[----:B------:R-:W-:-:S04]  /*4730*/  SHF.R.U32.HI R2, RZ, 0x10, R0 ;  /* 0x00000010ff027819 */ /* 0x000fc80000011600 */
[----:B------:R-:W-:-:S04]  /*4740*/  LOP3.LUT R5, R5, R2, RZ, 0xc0, !PT ;  /* 0x0000000205057212 */ /* 0x000fc800078ec0ff */
[----:B------:R-:W-:-:S13]  /*4750*/  ISETP.NE.AND P0, PT, R5, R2, PT ;  /* 0x000000020500720c */ /* 0x000fda0003f05270 */
[----:B------:R-:W-:Y:S05]  /*4760*/  @P0 BRA `(.L_x_16) ;  /* 0x0000000000300947 */ /* 0x000fea0003800000 */
[----:B------:R-:W-:Y:S01]  /*4770*/  R2UR UR4, R0 ;  /* 0x00000000000472ca */ /* 0x000fe200000e0000 */
[----:B------:R-:W-:Y:S01]  /*4780*/  VOTEU.ANY UR5, UPT, PT ;  /* 0x0000000000057886 */ /* 0x000fe200038e0100 */
[----:B------:R-:W0:Y:S01]  /*4790*/  S2R R0, SR_LANEID ;  /* 0x0000000000007919 */ /* 0x000e220000000000 */
[----:B------:R-:W-:-:S10]  /*47a0*/  UFLO.U32 UR5, UR5 ;  /* 0x00000005000572bd */ /* 0x000fd400080e0000 */
[----:B------:R-:W-:-:S06]  /*47b0*/  ULOP3.LUT UR4, URZ, UR4, URZ, 0x33, !UPT ;  /* 0x00000004ff047292 */ /* 0x000fcc000f8e33ff */
[----:B------:R-:W-:-:S04]  /*47c0*/  IMAD.U32 R2, RZ, RZ, UR4 ;  /* 0x00000004ff027e24 */ /* 0x000fc8000f8e00ff */
[----:B------:R-:W1:Y:S02]  /*47d0*/  REDUX UR7, R2 ;  /* 0x00000000020773c4 */ /* 0x000e640000000000 */
[----:B------:R2:W-:Y:S01]  /*47e0*/  UTCATOMSWS.AND URZ, UR4 ;  /* 0x0000000400ff79e3 */ /* 0x0005e20008000000 */
[----:B0-----:R-:W-:Y:S01]  /*47f0*/  ISETP.EQ.U32.AND P0, PT, R0, UR5, PT ;  /* 0x0000000500007c0c */ /* 0x001fe2000bf02070 */
[----:B-1----:R-:W-:-:S12]  /*4800*/  IMAD.U32 R0, RZ, RZ, UR7 ;  /* 0x00000007ff007e24 */ /* 0x002fd8000f8e00ff */
[----:B------:R2:W-:Y:S01]  /*4810*/  @P0 ATOMS.AND RZ, [UR6], R0 ;  /* 0x00000000ffff098c */ /* 0x0005e2000a800006 */
[----:B------:R-:W-:Y:S05]  /*4820*/  BRA `(.L_x_14) ;  /* 0x0000000000147947 */ /* 0x000fea0003800000 */
.L_x_16:
[----:B------:R-:W-:-:S07]  /*4830*/  MOV R2, 0x4850 ;  /* 0x0000485000027802 */ /* 0x000fce0000000f00 */
[----:B------:R-:W-:Y:S05]  /*4840*/  CALL.REL.NOINC `($__internal_0_$__cuda_sm10x_tcgen05_guardrail_trap_col_being_dealloced_not_returned_by_alloc) ;  /* 0x00000000002c7944 */ /* 0x000fea0003c00000 */
[----:B------:R-:W-:Y:S05]  /*4850*/  BRA `(.L_x_14) ;  /* 0x0000000000087947 */ /* 0x000fea0003800000 */
.L_x_15:
[----:B------:R-:W-:-:S07]  /*4860*/  MOV R2, 0x4880 ;  /* 0x0000488000027802 */ /* 0x000fce0000000f00 */
[----:B------:R-:W-:Y:S05]  /*4870*/  CALL.REL.NOINC `($__internal_2_$__cuda_sm10x_tcgen05_guardrail_trap_unallocated_columns_being_dealloced) ;  /* 0x0000000000387944 */ /* 0x000fea0003c00000 */
.L_x_14:
[----:B------:R-:W-:Y:S01]  /*4880*/  NOP ;  /* 0x0000000000007918 */ /* 0x000fe20000000000 */
[----:B--2---:R-:W-:Y:S05]  /*4890*/  EXIT ;  /* 0x000000000000794d */ /* 0x004fea0003800000 */
.L_x_9:
[----:B------:R-:W0:Y:S02]  /*48a0*/  SYNCS.PHASECHK.TRANS64.TRYWAIT P2, [UR11], R6 ;  /* 0x00000006ff0075a7 */ /* 0x000e24000804110b */
[----:B0-----:R-:W-:Y:S05]  /*48b0*/  @!P2 BRA `(.L_x_9) ;  /* 0xfffffffc00f8a947 */ /* 0x001fea000383ffff */
[----:B------:R-:W-:Y:S05]  /*48c0*/  BRA `(.L_x_17) ;  /* 0xfffffff0000c7947 */ /* 0x000fea000383ffff */
.L_x_13:
[----:B------:R-:W3:Y:S02]  /*48d0*/  SYNCS.PHASECHK.TRANS64.TRYWAIT P0, [UR11], R3 ;  /* 0x00000003ff0075a7 */ /* 0x000ee4000800110b */
[----:B---3--:R-:W-:Y:S05]  /*48e0*/  @!P0 BRA `(.L_x_13) ;  /* 0xfffffffc00f88947 */ /* 0x008fea000383ffff */
[----:B------:R-:W-:Y:S05]  /*48f0*/  BRA `(.L_x_12) ;  /* 0xfffffff4004c7947 */ /* 0x000fea000383ffff */
        .weak           $__internal_0_$__cuda_sm10x_tcgen05_guardrail_trap_col_being_dealloced_not_returned_by_alloc
        .type           $__internal_0_$__cuda_sm10x_tcgen05_guardrail_trap_col_being_dealloced_not_returned_by_alloc,@function
        .size           $__internal_0_$__cuda_sm10x_tcgen05_guardrail_trap_col_being_dealloced_not_returned_by_alloc,($__internal_1_$__cuda_sm10x_tcgen05_guardrail_trap_phase_invalid_during_alloc - $__internal_0_$__cuda_sm10x_tcgen05_guardrail_trap_col_being_dealloced_not_returned_by_alloc)
$__internal_0_$__cuda_sm10x_tcgen05_guardrail_trap_col_being_dealloced_not_returned_by_alloc:
[----:B------:R-:W-:Y:S05]  /*4900*/  BPT.TRAP 0x1 ;  /* 0x000000040000795c */ /* 0x000fea0000300000 */
[----:B------:R-:W-:-:S04]  /*4910*/  IMAD.MOV.U32 R3, RZ, RZ, 0x0 ;  /* 0x00000000ff037424 */ /* 0x000fc800078e00ff */
[----:B------:R-:W-:Y:S05]  /*4920*/  RET.REL.NODEC R2 `(matmul_kernel) ;  /* 0xffffffb402b47950 */ /* 0x000fea0003c3ffff */
        .weak           $__internal_1_$__cuda_sm10x_tcgen05_guardrail_trap_phase_invalid_during_alloc
        .type           $__internal_1_$__cuda_sm10x_tcgen05_guardrail_trap_phase_invalid_during_alloc,@function
        .size           $__internal_1_$__cuda_sm10x_tcgen05_guardrail_trap_phase_invalid_during_alloc,($__internal_2_$__cuda_sm10x_tcgen05_guardrail_trap_unallocated_columns_being_dealloced - $__internal_1_$__cuda_sm10x_tcgen05_guardrail_trap_phase_invalid_during_alloc)
$__internal_1_$__cuda_sm10x_tcgen05_guardrail_trap_phase_invalid_during_alloc:
[----:B------:R-:W-:Y:S05]  /*4930*/  BPT.TRAP 0x1 ;  /* 0x000000040000795c */ /* 0x000fea0000300000 */
[----:B------:R-:W-:-:S04]  /*4940*/  IMAD.MOV.U32 R5, RZ, RZ, 0x0 ;  /* 0x00000000ff057424 */ /* 0x000fc800078e00ff */
[----:B------:R-:W-:Y:S05]  /*4950*/  RET.REL.NODEC R4 `(matmul_kernel) ;  /* 0xffffffb404a87950 */ /* 0x000fea0003c3ffff */
        .weak           $__internal_2_$__cuda_sm10x_tcgen05_guardrail_trap_unallocated_columns_being_dealloced
        .type           $__internal_2_$__cuda_sm10x_tcgen05_guardrail_trap_unallocated_columns_being_dealloced,@function
        .size           $__internal_2_$__cuda_sm10x_tcgen05_guardrail_trap_unallocated_columns_being_dealloced,(.L_x_21 - $__internal_2_$__cuda_sm10x_tcgen05_guardrail_trap_unallocated_columns_being_dealloced)
$__internal_2_$__cuda_sm10x_tcgen05_guardrail_trap_unallocated_columns_being_dealloced:
[----:B------:R-:W-:Y:S05]  /*4960*/  BPT.TRAP 0x1 ;  /* 0x000000040000795c */ /* 0x000fea0000300000 */
[----:B------:R-:W-:-:S04]  /*4970*/  IMAD.MOV.U32 R3, RZ, RZ, 0x0 ;  /* 0x00000000ff037424 */ /* 0x000fc800078e00ff */
[----:B------:R-:W-:Y:S05]  /*4980*/  RET.REL.NODEC R2 `(matmul_kernel) ;  /* 0xffffffb4029c7950 */ /* 0x000fea0003c3ffff */
.L_x_18:
[----:B------:R-:W-:-:S00]  /*4990*/  BRA `(.L_x_18) ;  /* 0xfffffffc00fc7947 */ /* 0x000fc0000383ffff */
[----:B------:R-:W-:-:S00]  /*49a0*/  NOP ;  /* 0x0000000000007918 */ /* 0x000fc00000000000 */
        /* <DEDUP_REMOVED lines=13> */
.L_x_21:


//--------------------- .nv.shared.matmul_kernel  --------------------------
	.section	.nv.shared.matmul_kernel,"aw",@nobits
	.sectionflags	@""
	.align	16
	.zero		1024


//--------------------- .nv.shared.reserved.0     --------------------------
	.section	.nv.shared.reserved.0,"aw",@nobits
	.align	8
	.weak		__nv_reservedSMEM_offset_0_alias
	.size		__nv_reservedSMEM_offset_0_alias, 0, 64
	.other		__nv_reservedSMEM_offset_0_alias,@"STO_CUDA_RESERVED_SHARED STV_DEFAULT"
__nv_reservedSMEM_offset_0_alias:
	.zero		0
.nv.shared.reserved.0:
	.zero		64
	.weak		__nv_reservedSMEM_allocation_phase
	.type		__nv_reservedSMEM_allocation_phase,@object
	.size		__nv_reservedSMEM_allocation_phase,(.L_0 - __nv_reservedSMEM_allocation_phase)
__nv_reservedSMEM_allocation_phase:
	.zero		1
.L_0:
	.zero		7
	.weak		__nv_reservedSMEM_devtool_atexit_pc
	.type		__nv_reservedSMEM_devtool_atexit_pc,@object
	.size		__nv_reservedSMEM_devtool_atexit_pc,(__nv_reservedSMEM_allocation_mask - __nv_reservedSMEM_devtool_atexit_pc)
__nv_reservedSMEM_devtool_atexit_pc:
	.zero		8
	.weak		__nv_reservedSMEM_allocation_mask
	.type		__nv_reservedSMEM_allocation_mask,@object
	.size		__nv_reservedSMEM_allocation_mask,(.L_2 - __nv_reservedSMEM_allocation_mask)
__nv_reservedSMEM_allocation_mask:
	.zero		4
.L_2:


//--------------------- .nv.constant0.matmul_kernel --------------------------
	.section	.nv.constant0.matmul_kernel,"a",@progbits
	.sectionflags	@""
	.align	4
.nv.constant0.matmul_kernel:
	.zero		976


//--------------------- SYMBOLS --------------------------

	.type		.nv.reservedSmem.offset0,@object
	.size		.nv.reservedSmem.offset0,0x4
	.type		.nv.reservedSmem.cap,@object
	.size		.nv.reservedSmem.cap,0x4
